// auto-generated by cutlass_sweep.gemm — config: {"arch": "sm_90", "cluster_m": 2, "cluster_n": 2, "dtype": "int8", "stages": 4, "tile_k": 128, "tile_m": 64, "tile_n": 128}
#include "cutlass/cutlass.h"
#include "cutlass/gemm/collective/collective_builder.hpp"
#include "cutlass/gemm/device/gemm_universal_adapter.h"
#include "cutlass/gemm/kernel/gemm_universal.hpp"
#include "cutlass/epilogue/collective/collective_builder.hpp"

using ElemA = int8_t;
using ElemB = int8_t;
using ElemCD = int8_t;
using Acc  = int32_t;
using TileShape    = cute::Shape<cute::_64, cute::_128, cute::_128>;
using ClusterShape = cute::Shape<cute::_2, cute::_2, cute::_1>;

using CollectiveEpilogue = typename cutlass::epilogue::collective::CollectiveBuilder<
    cutlass::arch::Sm90, cutlass::arch::OpClassTensorOp,
    TileShape, ClusterShape,
    cutlass::epilogue::collective::EpilogueTileAuto,
    Acc, Acc,
    ElemCD, cutlass::layout::RowMajor, 128 / cutlass::sizeof_bits<ElemCD>::value,
    ElemCD, cutlass::layout::RowMajor, 128 / cutlass::sizeof_bits<ElemCD>::value,
    cutlass::epilogue::collective::EpilogueScheduleAuto
  >::CollectiveOp;

using CollectiveMainloop = typename cutlass::gemm::collective::CollectiveBuilder<
    cutlass::arch::Sm90, cutlass::arch::OpClassTensorOp,
    ElemA, cutlass::layout::RowMajor, 128 / cutlass::sizeof_bits<ElemA>::value,
    ElemB, cutlass::layout::ColumnMajor, 128 / cutlass::sizeof_bits<ElemB>::value,
    Acc,
    TileShape, ClusterShape,
    cutlass::gemm::collective::StageCount<4>,
    cutlass::gemm::collective::KernelScheduleAuto
  >::CollectiveOp;

using GemmKernel = cutlass::gemm::kernel::GemmUniversal<
    cute::Shape<int,int,int,int>,
    CollectiveMainloop,
    CollectiveEpilogue
>;
using Gemm = cutlass::gemm::device::GemmUniversalAdapter<GemmKernel>;

// Force the device kernel symbol into the cubin without needing a host main.
auto* _anchor = &cutlass::device_kernel<GemmKernel>;


// ===== COMPILED SASS (sm_90a) =====

	.target	sm_90a

	.elftype	@"ET_EXEC"


//--------------------- .note.nv.tkinfo           --------------------------
	.section	.note.nv.tkinfo,"",@"SHT_NOTE"
	.sectionflags	@"SHF_NOTE_NV_TKINFO"
	.tkinfo
        /*0018*/ 	.word	0x00000002
        /*0030*/ 	.string	""
        /*0030*/ 	.string	"ptxas"
        /*0030*/ 	.string	"Cuda compilation tools, release 13.0, V13.0.88"
        /*0030*/ 	.string	"Build cuda_13.0.r13.0/compiler.36424714_0"
        /*0030*/ 	.string	"-arch sm_90a -m 64 "



//--------------------- .note.nv.cuinfo           --------------------------
	.section	.note.nv.cuinfo,"",@"SHT_NOTE"
	.sectionflags	@"SHF_NOTE_NV_CUINFO"
        /*0018*/ 	.short	0x0002
        /*001a*/ 	.short	0x005a
        /*001c*/ 	.short	0x0082
	.zero		2


//--------------------- .nv.info                  --------------------------
	.section	.nv.info,"",@"SHT_CUDA_INFO"
	.align	4


	//----- nvinfo : EIATTR_REGCOUNT
	.align		4
        /*0000*/ 	.byte	0x04, 0x2f
        /*0002*/ 	.short	(.L_15 - .L_14)
	.align		4
.L_14:
        /*0004*/ 	.word	index@(_ZN7cutlass13device_kernelINS_4gemm6kernel13GemmUniversalIN4cute5tupleIJiiiiEEENS1_10collective13CollectiveMmaINS1_34MainloopSm90TmaGmmaWarpSpecializedILi4ENS5_IJNS4_1CILi2EEESB_NSA_ILi1EEEEEENS1_32KernelTmaWarpSpecializedPingpongEEENS5_IJNSA_ILi64EEENSA_ILi128EEESH_EEEaNS5_IJlSC_lEEEaSJ_NS4_8TiledMMAINS4_8MMA_AtomIJNS4_4SM904GMMA27MMA_64x128x32_S32S8S8_SS_TNEEEENS4_6LayoutINS5_IJSC_SC_SC_EEENS5_IJNSA_ILi0EEESS_SS_EEEEENS5_IJNS4_10UnderscoreESV_SV_EEEEENS4_23SM90_TMA_LOAD_MULTICASTENS4_14ComposedLayoutINS4_7SwizzleILi3ELi4ELi3EEENS4_18smem_ptr_flag_bitsILi8EEENSQ_INS5_IJNSA_ILi8EEESH_EEENS5_IJSH_SC_EEEEEEEvNS4_8identityESY_S18_vS19_EENS_8epilogue10collective6detail29Sm90TmaWarpSpecializedAdapterINS1C_15DefaultEpilogueIaSJ_SJ_NS1B_6thread17LinearCombinationIaLi1EiiLNS1G_9ScaleType4KindE0ELNS_15FloatRoundStyleE2EaEENS1_15EpilogueDefaultEEEEEvvEEEEvNT_6ParamsE)
        /*0008*/ 	.word	0x000000a8


	//----- nvinfo : EIATTR_FRAME_SIZE
	.align		4
.L_15:
        /*000c*/ 	.byte	0x04, 0x11
        /*000e*/ 	.short	(.L_17 - .L_16)
	.align		4
.L_16:
        /*0010*/ 	.word	index@(_ZN7cutlass13device_kernelINS_4gemm6kernel13GemmUniversalIN4cute5tupleIJiiiiEEENS1_10collective13CollectiveMmaINS1_34MainloopSm90TmaGmmaWarpSpecializedILi4ENS5_IJNS4_1CILi2EEESB_NSA_ILi1EEEEEENS1_32KernelTmaWarpSpecializedPingpongEEENS5_IJNSA_ILi64EEENSA_ILi128EEESH_EEEaNS5_IJlSC_lEEEaSJ_NS4_8TiledMMAINS4_8MMA_AtomIJNS4_4SM904GMMA27MMA_64x128x32_S32S8S8_SS_TNEEEENS4_6LayoutINS5_IJSC_SC_SC_EEENS5_IJNSA_ILi0EEESS_SS_EEEEENS5_IJNS4_10UnderscoreESV_SV_EEEEENS4_23SM90_TMA_LOAD_MULTICASTENS4_14ComposedLayoutINS4_7SwizzleILi3ELi4ELi3EEENS4_18smem_ptr_flag_bitsILi8EEENSQ_INS5_IJNSA_ILi8EEESH_EEENS5_IJSH_SC_EEEEEEEvNS4_8identityESY_S18_vS19_EENS_8epilogue10collective6detail29Sm90TmaWarpSpecializedAdapterINS1C_15DefaultEpilogueIaSJ_SJ_NS1B_6thread17LinearCombinationIaLi1EiiLNS1G_9ScaleType4KindE0ELNS_15FloatRoundStyleE2EaEENS1_15EpilogueDefaultEEEEEvvEEEEvNT_6ParamsE)
        /*0014*/ 	.word	0x00000000


	//----- nvinfo : EIATTR_MIN_STACK_SIZE
	.align		4
.L_17:
        /*0018*/ 	.byte	0x04, 0x12
        /*001a*/ 	.short	(.L_19 - .L_18)
	.align		4
.L_18:
        /*001c*/ 	.word	index@(_ZN7cutlass13device_kernelINS_4gemm6kernel13GemmUniversalIN4cute5tupleIJiiiiEEENS1_10collective13CollectiveMmaINS1_34MainloopSm90TmaGmmaWarpSpecializedILi4ENS5_IJNS4_1CILi2EEESB_NSA_ILi1EEEEEENS1_32KernelTmaWarpSpecializedPingpongEEENS5_IJNSA_ILi64EEENSA_ILi128EEESH_EEEaNS5_IJlSC_lEEEaSJ_NS4_8TiledMMAINS4_8MMA_AtomIJNS4_4SM904GMMA27MMA_64x128x32_S32S8S8_SS_TNEEEENS4_6LayoutINS5_IJSC_SC_SC_EEENS5_IJNSA_ILi0EEESS_SS_EEEEENS5_IJNS4_10UnderscoreESV_SV_EEEEENS4_23SM90_TMA_LOAD_MULTICASTENS4_14ComposedLayoutINS4_7SwizzleILi3ELi4ELi3EEENS4_18smem_ptr_flag_bitsILi8EEENSQ_INS5_IJNSA_ILi8EEESH_EEENS5_IJSH_SC_EEEEEEEvNS4_8identityESY_S18_vS19_EENS_8epilogue10collective6detail29Sm90TmaWarpSpecializedAdapterINS1C_15DefaultEpilogueIaSJ_SJ_NS1B_6thread17LinearCombinationIaLi1EiiLNS1G_9ScaleType4KindE0ELNS_15FloatRoundStyleE2EaEENS1_15EpilogueDefaultEEEEEvvEEEEvNT_6ParamsE)
        /*0020*/ 	.word	0x00000000
.L_19:


//--------------------- .nv.compat                --------------------------
	.section	.nv.compat,"",@"SHT_CUDA_COMPAT_INFO"
	.align	4
        /*0000*/ 	.byte	0x02, 0x09, 0x01, 0x00, 0x02, 0x02, 0x04, 0x00, 0x02, 0x05, 0x05, 0x00, 0x03, 0x07, 0x01, 0x01
        /*0010*/ 	.byte	0x02, 0x03, 0x01, 0x00, 0x02, 0x06, 0x01, 0x00, 0x04, 0x0b, 0x08, 0x00, 0x00, 0x00, 0x00, 0x00
        /*0020*/ 	.byte	0x00, 0x00, 0x00, 0x00


//--------------------- .nv.info._ZN7cutlass13device_kernelINS_4gemm6kernel13GemmUniversalIN4cute5tupleIJiiiiEEENS1_10collective13CollectiveMmaINS1_34MainloopSm90TmaGmmaWarpSpecializedILi4ENS5_IJNS4_1CILi2EEESB_NSA_ILi1EEEEEENS1_32KernelTmaWarpSpecializedPingpongEEENS5_IJNSA_ILi64EEENSA_ILi128EEESH_EEEaNS5_IJlSC_lEEEaSJ_NS4_8TiledMMAINS4_8MMA_AtomIJNS4_4SM904GMMA27MMA_64x128x32_S32S8S8_SS_TNEEEENS4_6LayoutINS5_IJSC_SC_SC_EEENS5_IJNSA_ILi0EEESS_SS_EEEEENS5_IJNS4_10UnderscoreESV_SV_EEEEENS4_23SM90_TMA_LOAD_MULTICASTENS4_14ComposedLayoutINS4_7SwizzleILi3ELi4ELi3EEENS4_18smem_ptr_flag_bitsILi8EEENSQ_INS5_IJNSA_ILi8EEESH_EEENS5_IJSH_SC_EEEEEEEvNS4_8identityESY_S18_vS19_EENS_8epilogue10collective6detail29Sm90TmaWarpSpecializedAdapterINS1C_15DefaultEpilogueIaSJ_SJ_NS1B_6thread17LinearCombinationIaLi1EiiLNS1G_9ScaleType4KindE0ELNS_15FloatRoundStyleE2EaEENS1_15EpilogueDefaultEEEEEvvEEEEvNT_6ParamsE --------------------------
	.section	.nv.info._ZN7cutlass13device_kernelINS_4gemm6kernel13GemmUniversalIN4cute5tupleIJiiiiEEENS1_10collective13CollectiveMmaINS1_34MainloopSm90TmaGmmaWarpSpecializedILi4ENS5_IJNS4_1CILi2EEESB_NSA_ILi1EEEEEENS1_32KernelTmaWarpSpecializedPingpongEEENS5_IJNSA_ILi64EEENSA_ILi128EEESH_EEEaNS5_IJlSC_lEEEaSJ_NS4_8TiledMMAINS4_8MMA_AtomIJNS4_4SM904GMMA27MMA_64x128x32_S32S8S8_SS_TNEEEENS4_6LayoutINS5_IJSC_SC_SC_EEENS5_IJNSA_ILi0EEESS_SS_EEEEENS5_IJNS4_10UnderscoreESV_SV_EEEEENS4_23SM90_TMA_LOAD_MULTICASTENS4_14ComposedLayoutINS4_7SwizzleILi3ELi4ELi3EEENS4_18smem_ptr_flag_bitsILi8EEENSQ_INS5_IJNSA_ILi8EEESH_EEENS5_IJSH_SC_EEEEEEEvNS4_8identityESY_S18_vS19_EENS_8epilogue10collective6detail29Sm90TmaWarpSpecializedAdapterINS1C_15DefaultEpilogueIaSJ_SJ_NS1B_6thread17LinearCombinationIaLi1EiiLNS1G_9ScaleType4KindE0ELNS_15FloatRoundStyleE2EaEENS1_15EpilogueDefaultEEEEEvvEEEEvNT_6ParamsE,"",@"SHT_CUDA_INFO"
	.sectionflags	@""
	.align	4


	//----- nvinfo : EIATTR_CUDA_API_VERSION
	.align		4
        /*0000*/ 	.byte	0x04, 0x37
        /*0002*/ 	.short	(.L_21 - .L_20)
.L_20:
        /*0004*/ 	.word	0x00000082


	//----- nvinfo : EIATTR_KPARAM_INFO
	.align		4
.L_21:
        /*0008*/ 	.byte	0x04, 0x17
        /*000a*/ 	.short	(.L_23 - .L_22)
.L_22:
        /*000c*/ 	.word	0x00000000
        /*0010*/ 	.short	0x0000
        /*0012*/ 	.short	0x0070
        /*0014*/ 	.byte	0x00, 0xf0, 0x01, 0x10


	//----- nvinfo : EIATTR_SPARSE_MMA_MASK
	.align		4
.L_23:
        /*0018*/ 	.byte	0x03, 0x50
        /*001a*/ 	.short	0x0000


	//----- nvinfo : EIATTR_MAXREG_COUNT
	.align		4
        /*001c*/ 	.byte	0x03, 0x1b
        /*001e*/ 	.short	0x00a8


	//----- nvinfo : EIATTR_NUM_BARRIERS
	.align		4
        /*0020*/ 	.byte	0x02, 0x4c
        /*0022*/ 	.byte	0x01
	.zero		1


	//----- nvinfo : EIATTR_EXTERNS
	.align		4
        /*0024*/ 	.byte	0x04, 0x0f
        /*0026*/ 	.short	(.L_25 - .L_24)


	//   ....[0]....
	.align		4
.L_24:
        /*0028*/ 	.word	index@(__assertfail)


	//----- nvinfo : EIATTR_MERCURY_ISA_VERSION
	.align		4
.L_25:
        /*002c*/ 	.byte	0x03, 0x5f
        /*002e*/ 	.short	0x0101


	//----- nvinfo : EIATTR_INT_WARP_WIDE_INSTR_OFFSETS
	.align		4
        /*0030*/ 	.byte	0x04, 0x31
        /*0032*/ 	.short	(.L_27 - .L_26)


	//   ....[0]....
.L_26:
        /*0034*/ 	.word	0x000005c0


	//   ....[1]....
        /*0038*/ 	.word	0x00000610


	//   ....[2]....
        /*003c*/ 	.word	0x000006a0


	//   ....[3]....
        /*0040*/ 	.word	0x000006b0


	//   ....[4]....
        /*0044*/ 	.word	0x000006d0


	//   ....[5]....
        /*0048*/ 	.word	0x000006f0


	//   ....[6]....
        /*004c*/ 	.word	0x000007f0


	//   ....[7]....
        /*0050*/ 	.word	0x00000800


	//   ....[8]....
        /*0054*/ 	.word	0x000021f0


	//----- nvinfo : EIATTR_COOP_GROUP_MASK_REGIDS
	.align		4
.L_27:
        /*0058*/ 	.byte	0x04, 0x29
        /*005a*/ 	.short	(.L_29 - .L_28)


	//   ....[0]....
.L_28:
        /*005c*/ 	.word	0xffffffff


	//   ....[1]....
        /*0060*/ 	.word	0xffffffff


	//   ....[2]....
        /*0064*/ 	.word	0xffffffff


	//   ....[3]....
        /*0068*/ 	.word	0xffffffff


	//   ....[4]....
        /*006c*/ 	.word	0xffffffff


	//   ....[5]....
        /*0070*/ 	.word	0xffffffff


	//   ....[6]....
        /*0074*/ 	.word	0xffffffff


	//----- nvinfo : EIATTR_COOP_GROUP_INSTR_OFFSETS
	.align		4
.L_29:
        /*0078*/ 	.byte	0x04, 0x28
        /*007a*/ 	.short	(.L_31 - .L_30)


	//   ....[0]....
.L_30:
        /*007c*/ 	.word	0x00000060


	//   ....[1]....
        /*0080*/ 	.word	0x00000080


	//   ....[2]....
        /*0084*/ 	.word	0x00000180


	//   ....[3]....
        /*0088*/ 	.word	0x000003a0


	//   ....[4]....
        /*008c*/ 	.word	0x000003e0


	//   ....[5]....
        /*0090*/ 	.word	0x000004c0


	//   ....[6]....
        /*0094*/ 	.word	0x00000980


	//----- nvinfo : EIATTR_REG_RECONFIG
	.align		4
.L_31:
        /*0098*/ 	.byte	0x01, 0x54
	.zero		2


	//----- nvinfo : EIATTR_SYSCALL_OFFSETS
	.align		4
        /*009c*/ 	.byte	0x04, 0x46
        /*009e*/ 	.short	(.L_33 - .L_32)


	//   ....[0]....
.L_32:
        /*00a0*/ 	.word	0x00001970


	//----- nvinfo : EIATTR_MBARRIER_INSTR_OFFSETS
	.align		4
.L_33:
        /*00a4*/ 	.byte	0x04, 0x39
        /*00a6*/ 	.short	(.L_35 - .L_34)


	//   ....[0]....
.L_34:
        /*00a8*/ 	.word	0x00000300
        /*00ac*/ 	.word	0x000000ff
        /*00b0*/ 	.word	0x00000000
        /*00b4*/ 	.short	0x0100
        /*00b6*/ 	.byte	0x07
	.zero		1


	//   ....[1]....
        /*00b8*/ 	.word	0x00000310
        /*00bc*/ 	.word	0x000000ff
        /*00c0*/ 	.word	0x00000020
        /*00c4*/ 	.short	0x0100
        /*00c6*/ 	.byte	0x07
	.zero		1


	//   ....[2]....
        /*00c8*/ 	.word	0x00000320
        /*00cc*/ 	.word	0x000000ff
        /*00d0*/ 	.word	0x00000008
        /*00d4*/ 	.short	0x0100
        /*00d6*/ 	.byte	0x07
	.zero		1


	//   ....[3]....
        /*00d8*/ 	.word	0x00000330
        /*00dc*/ 	.word	0x000000ff
        /*00e0*/ 	.word	0x00000028
        /*00e4*/ 	.short	0x0100
        /*00e6*/ 	.byte	0x07
	.zero		1


	//   ....[4]....
        /*00e8*/ 	.word	0x00000340
        /*00ec*/ 	.word	0x000000ff
        /*00f0*/ 	.word	0x00000010
        /*00f4*/ 	.short	0x0100
        /*00f6*/ 	.byte	0x07
	.zero		1


	//   ....[5]....
        /*00f8*/ 	.word	0x00000350
        /*00fc*/ 	.word	0x000000ff
        /*0100*/ 	.word	0x00000030
        /*0104*/ 	.short	0x0100
        /*0106*/ 	.byte	0x07
	.zero		1


	//   ....[6]....
        /*0108*/ 	.word	0x00000360
        /*010c*/ 	.word	0x000000ff
        /*0110*/ 	.word	0x00000018
        /*0114*/ 	.short	0x0100
        /*0116*/ 	.byte	0x07
	.zero		1


	//   ....[7]....
        /*0118*/ 	.word	0x00000370
        /*011c*/ 	.word	0x000000ff
        /*0120*/ 	.word	0x00000038
        /*0124*/ 	.short	0x0100
        /*0126*/ 	.byte	0x07
	.zero		1


	//   ....[8]....
        /*0128*/ 	.word	0x00000840
        /*012c*/ 	.word	0x000000ff
        /*0130*/ 	.word	0x00000070
        /*0134*/ 	.short	0x0100
        /*0136*/ 	.byte	0x0c
	.zero		1


	//   ....[9]....
        /*0138*/ 	.word	0x00000890
        /*013c*/ 	.word	0x000000ff
        /*0140*/ 	.word	0x00000078
        /*0144*/ 	.short	0x0100
        /*0146*/ 	.byte	0x0c
	.zero		1


	//   ....[10]....
        /*0148*/ 	.word	0x000008c0
        /*014c*/ 	.word	0x000000ff
        /*0150*/ 	.word	0x00000050
        /*0154*/ 	.short	0x0100
        /*0156*/ 	.byte	0x0d
	.zero		1


	//   ....[11]....
        /*0158*/ 	.word	0x00000910
        /*015c*/ 	.word	0x000000ff
        /*0160*/ 	.word	0x00000058
        /*0164*/ 	.short	0x0100
        /*0166*/ 	.byte	0x0d
	.zero		1


	//   ....[12]....
        /*0168*/ 	.word	0x00000920
        /*016c*/ 	.word	0x000000ff
        /*0170*/ 	.word	0x00000060
        /*0174*/ 	.short	0x0100
        /*0176*/ 	.byte	0x0d
	.zero		1


	//   ....[13]....
        /*0178*/ 	.word	0x00000930
        /*017c*/ 	.word	0x000000ff
        /*0180*/ 	.word	0x00000068
        /*0184*/ 	.short	0x0100
        /*0186*/ 	.byte	0x0d
	.zero		1


	//   ....[14]....
        /*0188*/ 	.word	0x00001830
        /*018c*/ 	.word	0x0000005f
        /*0190*/ 	.word	0xfffffff8
        /*0194*/ 	.short	0x010a
        /*0196*/ 	.byte	0x3f
	.zero		1


	//   ....[15]....
        /*0198*/ 	.word	0x00001a10
        /*019c*/ 	.word	0x00000003
        /*01a0*/ 	.word	0x00000000
        /*01a4*/ 	.short	0x010a
        /*01a6*/ 	.byte	0x3f
	.zero		1


	//   ....[16]....
        /*01a8*/ 	.word	0x00001a70
        /*01ac*/ 	.word	0x00000003
        /*01b0*/ 	.word	0x00000000
        /*01b4*/ 	.short	0x010a
        /*01b6*/ 	.byte	0x3f
	.zero		1


	//   ....[17]....
        /*01b8*/ 	.word	0x00001dd0
        /*01bc*/ 	.word	0x000000ff
        /*01c0*/ 	.word	0x00000000
        /*01c4*/ 	.short	0x010a
        /*01c6*/ 	.byte	0x04
	.zero		1


	//   ....[18]....
        /*01c8*/ 	.word	0x00001e10
        /*01cc*/ 	.word	0x000000ff
        /*01d0*/ 	.word	0x00000000
        /*01d4*/ 	.short	0x010a
        /*01d6*/ 	.byte	0x04
	.zero		1


	//   ....[19]....
        /*01d8*/ 	.word	0x00002080
        /*01dc*/ 	.word	0x00000005
        /*01e0*/ 	.word	0x00000000
        /*01e4*/ 	.short	0x0101
        /*01e6*/ 	.byte	0x3f
	.zero		1


	//   ....[20]....
        /*01e8*/ 	.word	0x00002180
        /*01ec*/ 	.word	0x00000064
        /*01f0*/ 	.word	0x00000000
        /*01f4*/ 	.short	0x0101
        /*01f6*/ 	.byte	0x31
	.zero		1


	//   ....[21]....
        /*01f8*/ 	.word	0x00002270
        /*01fc*/ 	.word	0x00000003
        /*0200*/ 	.word	0x00000000
        /*0204*/ 	.short	0x0101
        /*0206*/ 	.byte	0x3f
	.zero		1


	//   ....[22]....
        /*0208*/ 	.word	0x000022d0
        /*020c*/ 	.word	0x0000005f
        /*0210*/ 	.word	0x00000008
        /*0214*/ 	.short	0x010a
        /*0216*/ 	.byte	0x3f
	.zero		1


	//   ....[23]....
        /*0218*/ 	.word	0x000056a0
        /*021c*/ 	.word	0x00000060
        /*0220*/ 	.word	0x00000000
        /*0224*/ 	.short	0x0101
        /*0226*/ 	.byte	0x31
	.zero		1


	//   ....[24]....
        /*0228*/ 	.word	0x000061f0
        /*022c*/ 	.word	0x0000000a
        /*0230*/ 	.word	0x00000020
        /*0234*/ 	.short	0x010a
        /*0236*/ 	.byte	0x3f
	.zero		1


	//   ....[25]....
        /*0238*/ 	.word	0x000065a0
        /*023c*/ 	.word	0x00000002
        /*0240*/ 	.word	0x00000078
        /*0244*/ 	.short	0x0101
        /*0246*/ 	.byte	0x3f
	.zero		1


	//   ....[26]....
        /*0248*/ 	.word	0x00006d40
        /*024c*/ 	.word	0x00000005
        /*0250*/ 	.word	0x00000000
        /*0254*/ 	.short	0x010a
        /*0256*/ 	.byte	0x3f
	.zero		1


	//   ....[27]....
        /*0258*/ 	.word	0x00006dc0
        /*025c*/ 	.word	0x00000007
        /*0260*/ 	.word	0x00000000
        /*0264*/ 	.short	0x010a
        /*0266*/ 	.byte	0x3f
	.zero		1


	//   ....[28]....
        /*0268*/ 	.word	0x00006e50
        /*026c*/ 	.word	0x00000006
        /*0270*/ 	.word	0x00000000
        /*0274*/ 	.short	0x010a
        /*0276*/ 	.byte	0x3f
	.zero		1


	//   ....[29]....
        /*0278*/ 	.word	0x00006ee0
        /*027c*/ 	.word	0x00000003
        /*0280*/ 	.word	0x00000000
        /*0284*/ 	.short	0x010a
        /*0286*/ 	.byte	0x3f
	.zero		1


	//   ....[30]....
        /*0288*/ 	.word	0x00006f40
        /*028c*/ 	.word	0x0000005f
        /*0290*/ 	.word	0xfffffff8
        /*0294*/ 	.short	0x010a
        /*0296*/ 	.byte	0x3f
	.zero		1


	//   ....[31]....
        /*0298*/ 	.word	0x00006f90
        /*029c*/ 	.word	0x00000003
        /*02a0*/ 	.word	0x00000000
        /*02a4*/ 	.short	0x010a
        /*02a6*/ 	.byte	0x3f
	.zero		1


	//   ....[32]....
        /*02a8*/ 	.word	0x00006ff0
        /*02ac*/ 	.word	0x00000005
        /*02b0*/ 	.word	0x00000000
        /*02b4*/ 	.short	0x010a
        /*02b6*/ 	.byte	0x3f
	.zero		1


	//   ....[33]....
        /*02b8*/ 	.word	0x00007040
        /*02bc*/ 	.word	0x0000005f
        /*02c0*/ 	.word	0x00000008
        /*02c4*/ 	.short	0x010a
        /*02c6*/ 	.byte	0x3f
	.zero		1


	//   ....[34]....
        /*02c8*/ 	.word	0x00007110
        /*02cc*/ 	.word	0x0000000a
        /*02d0*/ 	.word	0x00000020
        /*02d4*/ 	.short	0x010a
        /*02d6*/ 	.byte	0x3f
	.zero		1


	//   ....[35]....
        /*02d8*/ 	.word	0x000071e0
        /*02dc*/ 	.word	0x00000005
        /*02e0*/ 	.word	0x00000000
        /*02e4*/ 	.short	0x010a
        /*02e6*/ 	.byte	0x3f
	.zero		1


	//   ....[36]....
        /*02e8*/ 	.word	0x00007230
        /*02ec*/ 	.word	0x00000007
        /*02f0*/ 	.word	0x00000000
        /*02f4*/ 	.short	0x010a
        /*02f6*/ 	.byte	0x3f
	.zero		1


	//   ....[37]....
        /*02f8*/ 	.word	0x00007280
        /*02fc*/ 	.word	0x00000006
        /*0300*/ 	.word	0x00000000
        /*0304*/ 	.short	0x010a
        /*0306*/ 	.byte	0x3f
	.zero		1


	//----- nvinfo : EIATTR_NUM_MBARRIERS
	.align		4
.L_35:
        /*0308*/ 	.byte	0x03, 0x38
        /*030a*/ 	.short	0x000e


	//----- nvinfo : EIATTR_EXIT_INSTR_OFFSETS
	.align		4
        /*030c*/ 	.byte	0x04, 0x1c
        /*030e*/ 	.short	(.L_37 - .L_36)


	//   ....[0]....
.L_36:
        /*0310*/ 	.word	0x00001490


	//   ....[1]....
        /*0314*/ 	.word	0x000014f0


	//   ....[2]....
        /*0318*/ 	.word	0x00005de0


	//   ....[3]....
        /*031c*/ 	.word	0x00005e10


	//   ....[4]....
        /*0320*/ 	.word	0x00006f30


	//----- nvinfo : EIATTR_MAX_THREADS
	.align		4
.L_37:
        /*0324*/ 	.byte	0x04, 0x05
        /*0326*/ 	.short	(.L_39 - .L_38)
.L_38:
        /*0328*/ 	.word	0x00000180
        /*032c*/ 	.word	0x00000001
        /*0330*/ 	.word	0x00000001


	//----- nvinfo : EIATTR_CRS_STACK_SIZE
	.align		4
.L_39:
        /*0334*/ 	.byte	0x04, 0x1e
        /*0336*/ 	.short	(.L_41 - .L_40)
.L_40:
        /*0338*/ 	.word	0x00000000


	//----- nvinfo : EIATTR_CBANK_PARAM_SIZE
	.align		4
.L_41:
        /*033c*/ 	.byte	0x03, 0x19
        /*033e*/ 	.short	0x0470


	//----- nvinfo : EIATTR_PARAM_CBANK
	.align		4
        /*0340*/ 	.byte	0x04, 0x0a
        /*0342*/ 	.short	(.L_43 - .L_42)
	.align		4
.L_42:
        /*0344*/ 	.word	index@(.nv.constant0._ZN7cutlass13device_kernelINS_4gemm6kernel13GemmUniversalIN4cute5tupleIJiiiiEEENS1_10collective13CollectiveMmaINS1_34MainloopSm90TmaGmmaWarpSpecializedILi4ENS5_IJNS4_1CILi2EEESB_NSA_ILi1EEEEEENS1_32KernelTmaWarpSpecializedPingpongEEENS5_IJNSA_ILi64EEENSA_ILi128EEESH_EEEaNS5_IJlSC_lEEEaSJ_NS4_8TiledMMAINS4_8MMA_AtomIJNS4_4SM904GMMA27MMA_64x128x32_S32S8S8_SS_TNEEEENS4_6LayoutINS5_IJSC_SC_SC_EEENS5_IJNSA_ILi0EEESS_SS_EEEEENS5_IJNS4_10UnderscoreESV_SV_EEEEENS4_23SM90_TMA_LOAD_MULTICASTENS4_14ComposedLayoutINS4_7SwizzleILi3ELi4ELi3EEENS4_18smem_ptr_flag_bitsILi8EEENSQ_INS5_IJNSA_ILi8EEESH_EEENS5_IJSH_SC_EEEEEEEvNS4_8identityESY_S18_vS19_EENS_8epilogue10collective6detail29Sm90TmaWarpSpecializedAdapterINS1C_15DefaultEpilogueIaSJ_SJ_NS1B_6thread17LinearCombinationIaLi1EiiLNS1G_9ScaleType4KindE0ELNS_15FloatRoundStyleE2EaEENS1_15EpilogueDefaultEEEEEvvEEEEvNT_6ParamsE)
        /*0348*/ 	.short	0x0210
        /*034a*/ 	.short	0x0470


	//----- nvinfo : EIATTR_SW_WAR
	.align		4
.L_43:
        /*034c*/ 	.byte	0x04, 0x36
        /*034e*/ 	.short	(.L_45 - .L_44)
.L_44:
        /*0350*/ 	.word	0x00000008
.L_45:


//--------------------- .nv.callgraph             --------------------------
	.section	.nv.callgraph,"",@"SHT_CUDA_CALLGRAPH"
	.align	4
	.sectionentsize	8
	.align		4
        /*0000*/ 	.word	0x00000000
	.align		4
        /*0004*/ 	.word	0xffffffff
	.align		4
        /*0008*/ 	.word	index@(_ZN7cutlass13device_kernelINS_4gemm6kernel13GemmUniversalIN4cute5tupleIJiiiiEEENS1_10collective13CollectiveMmaINS1_34MainloopSm90TmaGmmaWarpSpecializedILi4ENS5_IJNS4_1CILi2EEESB_NSA_ILi1EEEEEENS1_32KernelTmaWarpSpecializedPingpongEEENS5_IJNSA_ILi64EEENSA_ILi128EEESH_EEEaNS5_IJlSC_lEEEaSJ_NS4_8TiledMMAINS4_8MMA_AtomIJNS4_4SM904GMMA27MMA_64x128x32_S32S8S8_SS_TNEEEENS4_6LayoutINS5_IJSC_SC_SC_EEENS5_IJNSA_ILi0EEESS_SS_EEEEENS5_IJNS4_10UnderscoreESV_SV_EEEEENS4_23SM90_TMA_LOAD_MULTICASTENS4_14ComposedLayoutINS4_7SwizzleILi3ELi4ELi3EEENS4_18smem_ptr_flag_bitsILi8EEENSQ_INS5_IJNSA_ILi8EEESH_EEENS5_IJSH_SC_EEEEEEEvNS4_8identityESY_S18_vS19_EENS_8epilogue10collective6detail29Sm90TmaWarpSpecializedAdapterINS1C_15DefaultEpilogueIaSJ_SJ_NS1B_6thread17LinearCombinationIaLi1EiiLNS1G_9ScaleType4KindE0ELNS_15FloatRoundStyleE2EaEENS1_15EpilogueDefaultEEEEEvvEEEEvNT_6ParamsE)
	.align		4
        /*000c*/ 	.word	index@(__assertfail)
	.align		4
        /*0010*/ 	.word	0x00000000
	.align		4
        /*0014*/ 	.word	0xfffffffe
	.align		4
        /*0018*/ 	.word	0x00000000
	.align		4
        /*001c*/ 	.word	0xfffffffd
	.align		4
        /*0020*/ 	.word	0x00000000
	.align		4
        /*0024*/ 	.word	0xfffffffc


//--------------------- .nv.constant4             --------------------------
	.section	.nv.constant4,"a",@progbits
	.align	8
	.align		8
.nv.constant4:
        /*0000*/ 	.dword	__assertfail
	.align		8
        /*0008*/ 	.dword	__unnamed_1
	.align		8
        /*0010*/ 	.dword	_ZN39_INTERNAL_01214209_4_k_cu_5cce51f8_54924cuda3std3__45__cpo5beginE
	.align		8
        /*0018*/ 	.dword	_ZN39_INTERNAL_01214209_4_k_cu_5cce51f8_54924cuda3std3__45__cpo3endE
	.align		8
        /*0020*/ 	.dword	_ZN39_INTERNAL_01214209_4_k_cu_5cce51f8_54924cuda3std3__45__cpo6cbeginE
	.align		8
        /*0028*/ 	.dword	_ZN39_INTERNAL_01214209_4_k_cu_5cce51f8_54924cuda3std3__45__cpo4cendE
	.align		8
        /*0030*/ 	.dword	_ZN39_INTERNAL_01214209_4_k_cu_5cce51f8_54924cuda3std3__441_GLOBAL__N__01214209_4_k_cu_5cce51f8_54926ignoreE
	.align		8
        /*0038*/ 	.dword	_ZN39_INTERNAL_01214209_4_k_cu_5cce51f8_54924cuda3std3__419piecewise_constructE
	.align		8
        /*0040*/ 	.dword	_ZN39_INTERNAL_01214209_4_k_cu_5cce51f8_54924cuda3std3__48in_placeE
	.align		8
        /*0048*/ 	.dword	_ZN39_INTERNAL_01214209_4_k_cu_5cce51f8_54924cuda3std6ranges3__45__cpo4swapE
	.align		8
        /*0050*/ 	.dword	_ZN39_INTERNAL_01214209_4_k_cu_5cce51f8_54924cuda3std6ranges3__45__cpo9iter_moveE
	.align		8
        /*0058*/ 	.dword	_ZN39_INTERNAL_01214209_4_k_cu_5cce51f8_54924cute7productE
	.align		8
        /*0060*/ 	.dword	_ZN39_INTERNAL_01214209_4_k_cu_5cce51f8_54924cute1_E
	.align		8
        /*0068*/ 	.dword	$str$22
	.align		8
        /*0070*/ 	.dword	$str$23


//--------------------- .text._ZN7cutlass13device_kernelINS_4gemm6kernel13GemmUniversalIN4cute5tupleIJiiiiEEENS1_10collective13CollectiveMmaINS1_34MainloopSm90TmaGmmaWarpSpecializedILi4ENS5_IJNS4_1CILi2EEESB_NSA_ILi1EEEEEENS1_32KernelTmaWarpSpecializedPingpongEEENS5_IJNSA_ILi64EEENSA_ILi128EEESH_EEEaNS5_IJlSC_lEEEaSJ_NS4_8TiledMMAINS4_8MMA_AtomIJNS4_4SM904GMMA27MMA_64x128x32_S32S8S8_SS_TNEEEENS4_6LayoutINS5_IJSC_SC_SC_EEENS5_IJNSA_ILi0EEESS_SS_EEEEENS5_IJNS4_10UnderscoreESV_SV_EEEEENS4_23SM90_TMA_LOAD_MULTICASTENS4_14ComposedLayoutINS4_7SwizzleILi3ELi4ELi3EEENS4_18smem_ptr_flag_bitsILi8EEENSQ_INS5_IJNSA_ILi8EEESH_EEENS5_IJSH_SC_EEEEEEEvNS4_8identityESY_S18_vS19_EENS_8epilogue10collective6detail29Sm90TmaWarpSpecializedAdapterINS1C_15DefaultEpilogueIaSJ_SJ_NS1B_6thread17LinearCombinationIaLi1EiiLNS1G_9ScaleType4KindE0ELNS_15FloatRoundStyleE2EaEENS1_15EpilogueDefaultEEEEEvvEEEEvNT_6ParamsE --------------------------
	.section	.text._ZN7cutlass13device_kernelINS_4gemm6kernel13GemmUniversalIN4cute5tupleIJiiiiEEENS1_10collective13CollectiveMmaINS1_34MainloopSm90TmaGmmaWarpSpecializedILi4ENS5_IJNS4_1CILi2EEESB_NSA_ILi1EEEEEENS1_32KernelTmaWarpSpecializedPingpongEEENS5_IJNSA_ILi64EEENSA_ILi128EEESH_EEEaNS5_IJlSC_lEEEaSJ_NS4_8TiledMMAINS4_8MMA_AtomIJNS4_4SM904GMMA27MMA_64x128x32_S32S8S8_SS_TNEEEENS4_6LayoutINS5_IJSC_SC_SC_EEENS5_IJNSA_ILi0EEESS_SS_EEEEENS5_IJNS4_10UnderscoreESV_SV_EEEEENS4_23SM90_TMA_LOAD_MULTICASTENS4_14ComposedLayoutINS4_7SwizzleILi3ELi4ELi3EEENS4_18smem_ptr_flag_bitsILi8EEENSQ_INS5_IJNSA_ILi8EEESH_EEENS5_IJSH_SC_EEEEEEEvNS4_8identityESY_S18_vS19_EENS_8epilogue10collective6detail29Sm90TmaWarpSpecializedAdapterINS1C_15DefaultEpilogueIaSJ_SJ_NS1B_6thread17LinearCombinationIaLi1EiiLNS1G_9ScaleType4KindE0ELNS_15FloatRoundStyleE2EaEENS1_15EpilogueDefaultEEEEEvvEEEEvNT_6ParamsE,"ax",@progbits
	.align	128
.text._ZN7cutlass13device_kernelINS_4gemm6kernel13GemmUniversalIN4cute5tupleIJiiiiEEENS1_10collective13CollectiveMmaINS1_34MainloopSm90TmaGmmaWarpSpecializedILi4ENS5_IJNS4_1CILi2EEESB_NSA_ILi1EEEEEENS1_32KernelTmaWarpSpecializedPingpongEEENS5_IJNSA_ILi64EEENSA_ILi128EEESH_EEEaNS5_IJlSC_lEEEaSJ_NS4_8TiledMMAINS4_8MMA_AtomIJNS4_4SM904GMMA27MMA_64x128x32_S32S8S8_SS_TNEEEENS4_6LayoutINS5_IJSC_SC_SC_EEENS5_IJNSA_ILi0EEESS_SS_EEEEENS5_IJNS4_10UnderscoreESV_SV_EEEEENS4_23SM90_TMA_LOAD_MULTICASTENS4_14ComposedLayoutINS4_7SwizzleILi3ELi4ELi3EEENS4_18smem_ptr_flag_bitsILi8EEENSQ_INS5_IJNSA_ILi8EEESH_EEENS5_IJSH_SC_EEEEEEEvNS4_8identityESY_S18_vS19_EENS_8epilogue10collective6detail29Sm90TmaWarpSpecializedAdapterINS1C_15DefaultEpilogueIaSJ_SJ_NS1B_6thread17LinearCombinationIaLi1EiiLNS1G_9ScaleType4KindE0ELNS_15FloatRoundStyleE2EaEENS1_15EpilogueDefaultEEEEEvvEEEEvNT_6ParamsE:
        .type           _ZN7cutlass13device_kernelINS_4gemm6kernel13GemmUniversalIN4cute5tupleIJiiiiEEENS1_10collective13CollectiveMmaINS1_34MainloopSm90TmaGmmaWarpSpecializedILi4ENS5_IJNS4_1CILi2EEESB_NSA_ILi1EEEEEENS1_32KernelTmaWarpSpecializedPingpongEEENS5_IJNSA_ILi64EEENSA_ILi128EEESH_EEEaNS5_IJlSC_lEEEaSJ_NS4_8TiledMMAINS4_8MMA_AtomIJNS4_4SM904GMMA27MMA_64x128x32_S32S8S8_SS_TNEEEENS4_6LayoutINS5_IJSC_SC_SC_EEENS5_IJNSA_ILi0EEESS_SS_EEEEENS5_IJNS4_10UnderscoreESV_SV_EEEEENS4_23SM90_TMA_LOAD_MULTICASTENS4_14ComposedLayoutINS4_7SwizzleILi3ELi4ELi3EEENS4_18smem_ptr_flag_bitsILi8EEENSQ_INS5_IJNSA_ILi8EEESH_EEENS5_IJSH_SC_EEEEEEEvNS4_8identityESY_S18_vS19_EENS_8epilogue10collective6detail29Sm90TmaWarpSpecializedAdapterINS1C_15DefaultEpilogueIaSJ_SJ_NS1B_6thread17LinearCombinationIaLi1EiiLNS1G_9ScaleType4KindE0ELNS_15FloatRoundStyleE2EaEENS1_15EpilogueDefaultEEEEEvvEEEEvNT_6ParamsE,@function
        .size           _ZN7cutlass13device_kernelINS_4gemm6kernel13GemmUniversalIN4cute5tupleIJiiiiEEENS1_10collective13CollectiveMmaINS1_34MainloopSm90TmaGmmaWarpSpecializedILi4ENS5_IJNS4_1CILi2EEESB_NSA_ILi1EEEEEENS1_32KernelTmaWarpSpecializedPingpongEEENS5_IJNSA_ILi64EEENSA_ILi128EEESH_EEEaNS5_IJlSC_lEEEaSJ_NS4_8TiledMMAINS4_8MMA_AtomIJNS4_4SM904GMMA27MMA_64x128x32_S32S8S8_SS_TNEEEENS4_6LayoutINS5_IJSC_SC_SC_EEENS5_IJNSA_ILi0EEESS_SS_EEEEENS5_IJNS4_10UnderscoreESV_SV_EEEEENS4_23SM90_TMA_LOAD_MULTICASTENS4_14ComposedLayoutINS4_7SwizzleILi3ELi4ELi3EEENS4_18smem_ptr_flag_bitsILi8EEENSQ_INS5_IJNSA_ILi8EEESH_EEENS5_IJSH_SC_EEEEEEEvNS4_8identityESY_S18_vS19_EENS_8epilogue10collective6detail29Sm90TmaWarpSpecializedAdapterINS1C_15DefaultEpilogueIaSJ_SJ_NS1B_6thread17LinearCombinationIaLi1EiiLNS1G_9ScaleType4KindE0ELNS_15FloatRoundStyleE2EaEENS1_15EpilogueDefaultEEEEEvvEEEEvNT_6ParamsE,(.L_x_204 - _ZN7cutlass13device_kernelINS_4gemm6kernel13GemmUniversalIN4cute5tupleIJiiiiEEENS1_10collective13CollectiveMmaINS1_34MainloopSm90TmaGmmaWarpSpecializedILi4ENS5_IJNS4_1CILi2EEESB_NSA_ILi1EEEEEENS1_32KernelTmaWarpSpecializedPingpongEEENS5_IJNSA_ILi64EEENSA_ILi128EEESH_EEEaNS5_IJlSC_lEEEaSJ_NS4_8TiledMMAINS4_8MMA_AtomIJNS4_4SM904GMMA27MMA_64x128x32_S32S8S8_SS_TNEEEENS4_6LayoutINS5_IJSC_SC_SC_EEENS5_IJNSA_ILi0EEESS_SS_EEEEENS5_IJNS4_10UnderscoreESV_SV_EEEEENS4_23SM90_TMA_LOAD_MULTICASTENS4_14ComposedLayoutINS4_7SwizzleILi3ELi4ELi3EEENS4_18smem_ptr_flag_bitsILi8EEENSQ_INS5_IJNSA_ILi8EEESH_EEENS5_IJSH_SC_EEEEEEEvNS4_8identityESY_S18_vS19_EENS_8epilogue10collective6detail29Sm90TmaWarpSpecializedAdapterINS1C_15DefaultEpilogueIaSJ_SJ_NS1B_6thread17LinearCombinationIaLi1EiiLNS1G_9ScaleType4KindE0ELNS_15FloatRoundStyleE2EaEENS1_15EpilogueDefaultEEEEEvvEEEEvNT_6ParamsE)
        .other          _ZN7cutlass13device_kernelINS_4gemm6kernel13GemmUniversalIN4cute5tupleIJiiiiEEENS1_10collective13CollectiveMmaINS1_34MainloopSm90TmaGmmaWarpSpecializedILi4ENS5_IJNS4_1CILi2EEESB_NSA_ILi1EEEEEENS1_32KernelTmaWarpSpecializedPingpongEEENS5_IJNSA_ILi64EEENSA_ILi128EEESH_EEEaNS5_IJlSC_lEEEaSJ_NS4_8TiledMMAINS4_8MMA_AtomIJNS4_4SM904GMMA27MMA_64x128x32_S32S8S8_SS_TNEEEENS4_6LayoutINS5_IJSC_SC_SC_EEENS5_IJNSA_ILi0EEESS_SS_EEEEENS5_IJNS4_10UnderscoreESV_SV_EEEEENS4_23SM90_TMA_LOAD_MULTICASTENS4_14ComposedLayoutINS4_7SwizzleILi3ELi4ELi3EEENS4_18smem_ptr_flag_bitsILi8EEENSQ_INS5_IJNSA_ILi8EEESH_EEENS5_IJSH_SC_EEEEEEEvNS4_8identityESY_S18_vS19_EENS_8epilogue10collective6detail29Sm90TmaWarpSpecializedAdapterINS1C_15DefaultEpilogueIaSJ_SJ_NS1B_6thread17LinearCombinationIaLi1EiiLNS1G_9ScaleType4KindE0ELNS_15FloatRoundStyleE2EaEENS1_15EpilogueDefaultEEEEEvvEEEEvNT_6ParamsE,@"STO_CUDA_ENTRY STV_DEFAULT"
_ZN7cutlass13device_kernelINS_4gemm6kernel13GemmUniversalIN4cute5tupleIJiiiiEEENS1_10collective13CollectiveMmaINS1_34MainloopSm90TmaGmmaWarpSpecializedILi4ENS5_IJNS4_1CILi2EEESB_NSA_ILi1EEEEEENS1_32KernelTmaWarpSpecializedPingpongEEENS5_IJNSA_ILi64EEENSA_ILi128EEESH_EEEaNS5_IJlSC_lEEEaSJ_NS4_8TiledMMAINS4_8MMA_AtomIJNS4_4SM904GMMA27MMA_64x128x32_S32S8S8_SS_TNEEEENS4_6LayoutINS5_IJSC_SC_SC_EEENS5_IJNSA_ILi0EEESS_SS_EEEEENS5_IJNS4_10UnderscoreESV_SV_EEEEENS4_23SM90_TMA_LOAD_MULTICASTENS4_14ComposedLayoutINS4_7SwizzleILi3ELi4ELi3EEENS4_18smem_ptr_flag_bitsILi8EEENSQ_INS5_IJNSA_ILi8EEESH_EEENS5_IJSH_SC_EEEEEEEvNS4_8identityESY_S18_vS19_EENS_8epilogue10collective6detail29Sm90TmaWarpSpecializedAdapterINS1C_15DefaultEpilogueIaSJ_SJ_NS1B_6thread17LinearCombinationIaLi1EiiLNS1G_9ScaleType4KindE0ELNS_15FloatRoundStyleE2EaEENS1_15EpilogueDefaultEEEEEvvEEEEvNT_6ParamsE:
[----:B------:R-:W0:Y:S01]  /*0000*/  LDC R1, c[0x0][0x28] ;  /* 0x00000a00ff017b82 */ /* 0x000e220000000800 */
[----:B------:R-:W1:Y:S01]  /*0010*/  S2R R0, SR_TID.X ;  /* 0x0000000000007919 */ /* 0x000e620000002100 */
[----:B------:R-:W-:Y:S01]  /*0020*/  ELECT P0, URZ, PT ;  /* 0x00000000003f782f */ /* 0x000fe20003800000 */
[----:B------:R-:W-:Y:S01]  /*0030*/  BSSY B0, `(.L_x_0) ;  /* 0x0000014000007945 */ /* 0x000fe20003800000 */
[--C-:B-1----:R-:W-:Y:S02]  /*0040*/  SHF.R.U32.HI R2, RZ, 0x5, R0.reuse ;  /* 0x00000005ff027819 */ /* 0x102fe40000011600 */
[----:B------:R-:W-:-:S03]  /*0050*/  SHF.R.U32.HI R4, RZ, 0x7, R0 ;  /* 0x00000007ff047819 */ /* 0x000fc60000011600 */
[----:B------:R-:W1:Y:S02]  /*0060*/  SHFL.IDX PT, R3, R2, RZ, 0x1f ;  /* 0x00001fff02037589 */ /* 0x000e6400000e0000 */
[----:B-1----:R-:W-:Y:S02]  /*0070*/  R2UR UR6, R3 ;  /* 0x00000000030672ca */ /* 0x002fe400000e0000 */
[----:B------:R1:W2:Y:S11]  /*0080*/  SHFL.IDX PT, R3, R4, RZ, 0x1f ;  /* 0x00001fff04037589 */ /* 0x0002b600000e0000 */
[----:B------:R-:W-:-:S02]  /*0090*/  USHF.R.S32.HI UR4, URZ, 0x1f, UR6 ;  /* 0x0000001f3f047899 */ /* 0x000fc40008011406 */
[----:B------:R-:W-:Y:S02]  /*00a0*/  ISETP.NE.OR P0, PT, RZ, UR6, !P0 ;  /* 0x00000006ff007c0c */ /* 0x000fe4000c705670 */
[----:B------:R-:W-:-:S04]  /*00b0*/  ULEA.HI UR4, UR4, UR6, URZ, 0x2 ;  /* 0x0000000604047291 */ /* 0x000fc8000f8f103f */
[----:B------:R-:W-:-:S04]  /*00c0*/  ULOP3.LUT UR4, UR4, 0xfffffffc, URZ, 0xc0, !UPT ;  /* 0xfffffffc04047892 */ /* 0x000fc8000f8ec03f */
[----:B------:R-:W-:-:S03]  /*00d0*/  UIADD3 UR6, UR6, -UR4, URZ ;  /* 0x8000000406067290 */ /* 0x000fc6000fffe03f */
[----:B012---:R-:W-:Y:S09]  /*00e0*/  @P0 BRA `(.L_x_1) ;  /* 0x0000000000200947 */ /* 0x007ff20003800000 */
[----:B------:R-:W-:Y:S02]  /*00f0*/  ULDC.64 UR4, c[0x0][0x198] ;  /* 0x0000660000047ab9 */ /* 0x000fe40000000a00 */
[----:B------:R-:W-:Y:S02]  /*0100*/  UIADD3 UR8, UP0, UR4, 0xf0, URZ ;  /* 0x000000f004087890 */ /* 0x000fe4000ff1e03f */
[----:B------:R-:W-:Y:S02]  /*0110*/  UIADD3 UR4, UP1, UR4, 0x1f0, URZ ;  /* 0x000001f004047890 */ /* 0x000fe4000ff3e03f */
[----:B------:R-:W-:Y:S02]  /*0120*/  UIADD3.X UR9, URZ, UR5, URZ, UP0, !UPT ;  /* 0x000000053f097290 */ /* 0x000fe400087fe43f */
[----:B------:R-:W-:-:S07]  /*0130*/  UIADD3.X UR5, URZ, UR5, URZ, UP1, !UPT ;  /* 0x000000053f057290 */ /* 0x000fce0008ffe43f */
[----:B------:R0:W-:Y:S02]  /*0140*/  UTMACCTL.PF [UR8] ;  /* 0x00000000080079b9 */ /* 0x0001e40008040000 */
[----:B------:R0:W-:Y:S02]  /*0150*/  UTMACCTL.PF [UR4] ;  /* 0x00000000040079b9 */ /* 0x0001e40008040000 */
[----:B0-----:R-:W-:Y:S01]  /*0160*/  NOP ;  /* 0x0000000000007918 */ /* 0x001fe20000000000 */
.L_x_1:
[----:B------:R-:W-:Y:S05]  /*0170*/  BSYNC B0 ;  /* 0x0000000000007941 */ /* 0x000fea0003800000 */
.L_x_0:
[----:B------:R-:W0:Y:S01]  /*0180*/  SHFL.IDX PT, R5, R2, RZ, 0x1f ;  /* 0x00001fff02057589 */ /* 0x000e2200000e0000 */
[----:B------:R-:W-:Y:S01]  /*0190*/  R2UR UR19, R3 ;  /* 0x00000000031372ca */ /* 0x000fe200000e0000 */
[----:B------:R-:W-:-:S04]  /*01a0*/  UISETP.NE.AND UP0, UPT, UR6, 0x3, UPT ;  /* 0x000000030600788c */ /* 0x000fc8000bf05270 */
[----:B------:R-:W-:-:S08]  /*01b0*/  UISETP.EQ.OR UP0, UPT, UR6, URZ, !UP0 ;  /* 0x0000003f0600728c */ /* 0x000fd0000c702670 */
[----:B------:R-:W-:Y:S02]  /*01c0*/  UIADD3 UR14, UR19, -0x1, URZ ;  /* 0xffffffff130e7890 */ /* 0x000fe4000fffe03f */
[----:B------:R-:W-:Y:S02]  /*01d0*/  UISETP.EQ.AND UP0, UPT, UR19, URZ, UP0 ;  /* 0x0000003f1300728c */ /* 0x000fe40008702270 */
[----:B------:R-:W-:Y:S02]  /*01e0*/  UISETP.GE.U32.AND UP1, UPT, UR14, 0x2, UPT ;  /* 0x000000020e00788c */ /* 0x000fe4000bf26070 */
[----:B------:R-:W-:Y:S01]  /*01f0*/  USEL UR36, URZ, 0x1, !UP0 ;  /* 0x000000013f247887 */ /* 0x000fe2000c000000 */
[----:B0-----:R-:W-:-:S03]  /*0200*/  ISETP.NE.AND P0, PT, R5, RZ, PT ;  /* 0x000000ff0500720c */ /* 0x001fc60003f05270 */
[----:B------:R-:W-:-:S10]  /*0210*/  USEL UR36, UR36, 0x2, UP1 ;  /* 0x0000000224247887 */ /* 0x000fd40008800000 */
[----:B------:R-:W-:Y:S05]  /*0220*/  @P0 BRA `(.L_x_2) ;  /* 0x0000000000580947 */ /* 0x000fea0003800000 */
[----:B------:R-:W0:Y:S01]  /*0230*/  S2UR UR7, SR_CgaCtaId ;  /* 0x00000000000779c3 */ /* 0x000e220000008800 */
[----:B------:R-:W-:Y:S01]  /*0240*/  UMOV UR4, 0x400 ;  /* 0x0000040000047882 */ /* 0x000fe20000000000 */
[----:B------:R-:W-:Y:S01]  /*0250*/  UMOV UR5, 0x1 ;  /* 0x0000000100057882 */ /* 0x000fe20000000000 */
[----:B------:R-:W-:Y:S01]  /*0260*/  UMOV UR8, 0x3 ;  /* 0x0000000300087882 */ /* 0x000fe20000000000 */
[----:B------:R-:W-:Y:S01]  /*0270*/  ELECT P0, URZ, PT ;  /* 0x00000000003f782f */ /* 0x000fe20003800000 */
[----:B------:R-:W-:-:S04]  /*0280*/  UIADD3 UR8, -UR8, 0x100000, URZ ;  /* 0x0010000008087890 */ /* 0x000fc8000fffe13f */
[----:B------:R-:W-:Y:S02]  /*0290*/  USHF.L.U32 UR9, UR8, 0xb, URZ ;  /* 0x0000000b08097899 */ /* 0x000fe4000800063f */
[----:B------:R-:W-:Y:S02]  /*02a0*/  USHF.L.U32 UR8, UR8, 0x1, URZ ;  /* 0x0000000108087899 */ /* 0x000fe4000800063f */
[----:B0-----:R-:W-:Y:S02]  /*02b0*/  ULEA UR7, UR7, UR4, 0x18 ;  /* 0x0000000407077291 */ /* 0x001fe4000f8ec03f */
[----:B------:R-:W-:-:S04]  /*02c0*/  UIADD3 UR4, -UR5, 0x100000, URZ ;  /* 0x0010000005047890 */ /* 0x000fc8000fffe13f */
[----:B------:R-:W-:Y:S02]  /*02d0*/  USHF.L.U32 UR5, UR4, 0xb, URZ ;  /* 0x0000000b04057899 */ /* 0x000fe4000800063f */
[----:B------:R-:W-:Y:S01]  /*02e0*/  USHF.L.U32 UR4, UR4, 0x1, URZ ;  /* 0x0000000104047899 */ /* 0x000fe2000800063f */
[----:B------:R-:W0:Y:S11]  /*02f0*/  FENCE.VIEW.ASYNC.S ;  /* 0x00000000000073c6 */ /* 0x000e360000000000 */
[----:B0-----:R0:W1:Y:S01]  /*0300*/  SYNCS.EXCH.64 URZ, [UR7], UR4 ;  /* 0x00000004073f75b2 */ /* 0x0010620008000100 */
[----:B------:R0:W2:Y:S01]  /*0310*/  SYNCS.EXCH.64 URZ, [UR7+0x20], UR8 ;  /* 0x00002008073f75b2 */ /* 0x0000a20008000100 */
[----:B------:R0:W3:Y:S01]  /*0320*/  SYNCS.EXCH.64 URZ, [UR7+0x8], UR4 ;  /* 0x00000804073f75b2 */ /* 0x0000e20008000100 */
[----:B------:R0:W4:Y:S01]  /*0330*/  SYNCS.EXCH.64 URZ, [UR7+0x28], UR8 ;  /* 0x00002808073f75b2 */ /* 0x0001220008000100 */
[----:B------:R0:W0:Y:S01]  /*0340*/  SYNCS.EXCH.64 URZ, [UR7+0x10], UR4 ;  /* 0x00001004073f75b2 */ /* 0x0000220008000100 */
[----:B------:R0:W0:Y:S01]  /*0350*/  SYNCS.EXCH.64 URZ, [UR7+0x30], UR8 ;  /* 0x00003008073f75b2 */ /* 0x0000220008000100 */
[----:B------:R0:W0:Y:S01]  /*0360*/  SYNCS.EXCH.64 URZ, [UR7+0x18], UR4 ;  /* 0x00001804073f75b2 */ /* 0x0000220008000100 */
[----:B------:R0:W0:Y:S01]  /*0370*/  SYNCS.EXCH.64 URZ, [UR7+0x38], UR8 ;  /* 0x00003808073f75b2 */ /* 0x0000220008000100 */
[----:B------:R-:W-:Y:S01]  /*0380*/  NOP ;  /* 0x0000000000007918 */ /* 0x000fe20000000000 */
.L_x_2:
[----:B------:R-:W5:Y:S01]  /*0390*/  S2UR UR15, SR_CTAID.X ;  /* 0x00000000000f79c3 */ /* 0x000f620000002500 */
[----:B------:R-:W1:Y:S01]  /*03a0*/  SHFL.IDX PT, R8, R2, RZ, 0x1f ;  /* 0x00001fff02087589 */ /* 0x000e6200000e0000 */
[----:B------:R-:W-:Y:S01]  /*03b0*/  SHF.R.S32.HI R3, RZ, 0x1f, R0 ;  /* 0x0000001fff037819 */ /* 0x000fe20000011400 */
[----:B0-----:R-:W-:Y:S01]  /*03c0*/  ULDC UR4, c[0x0][0x150] ;  /* 0x0000540000047ab9 */ /* 0x001fe20000000800 */
[----:B------:R-:W-:Y:S01]  /*03d0*/  ELECT P0, URZ, PT ;  /* 0x00000000003f782f */ /* 0x000fe20003800000 */
[----:B------:R0:W2:Y:S01]  /*03e0*/  SHFL.IDX PT, R9, R2, RZ, 0x1f ;  /* 0x00001fff02097589 */ /* 0x0000a200000e0000 */
[----:B------:R-:W-:Y:S02]  /*03f0*/  LEA.HI R3, R3, R0, RZ, 0x7 ;  /* 0x0000000003037211 */ /* 0x000fe400078f38ff */
[----:B------:R-:W-:Y:S01]  /*0400*/  ELECT P1, URZ, PT ;  /* 0x00000000003f782f */ /* 0x000fe20003820000 */
[----:B------:R-:W3:Y:S01]  /*0410*/  S2UR UR8, SR_CTAID.Y ;  /* 0x00000000000879c3 */ /* 0x000ee20000002600 */
[----:B------:R-:W-:Y:S01]  /*0420*/  ULDC UR7, c[0x0][0x144] ;  /* 0x0000510000077ab9 */ /* 0x000fe20000000800 */
[----:B------:R-:W-:Y:S01]  /*0430*/  LOP3.LUT R3, R3, 0xffffff80, RZ, 0xc0, !PT ;  /* 0xffffff8003037812 */ /* 0x000fe200078ec0ff */
[----:B------:R-:W-:Y:S01]  /*0440*/  UMOV UR18, 0x80 ;  /* 0x0000008000127882 */ /* 0x000fe20000000000 */
[----:B------:R-:W-:Y:S01]  /*0450*/  NOP ;  /* 0x0000000000007918 */ /* 0x000fe20000000000 */
[----:B0-----:R-:W-:Y:S01]  /*0460*/  SHF.R.S32.HI R2, RZ, 0x1f, R5 ;  /* 0x0000001fff027819 */ /* 0x001fe20000011405 */
[----:B------:R-:W-:Y:S01]  /*0470*/  NOP ;  /* 0x0000000000007918 */ /* 0x000fe20000000000 */
[----:B------:R-:W-:Y:S01]  /*0480*/  IMAD.IADD R3, R0, 0x1, -R3 ;  /* 0x0000000100037824 */ /* 0x000fe200078e0a03 */
[----:B------:R-:W-:Y:S01]  /*0490*/  ULDC UR17, c[0x0][0x148] ;  /* 0x0000520000117ab9 */ /* 0x000fe20000000800 */
[----:B------:R-:W-:Y:S01]  /*04a0*/  LEA.HI R2, R2, R5, RZ, 0x2 ;  /* 0x0000000502027211 */ /* 0x000fe200078f10ff */
[----:B------:R-:W-:Y:S01]  /*04b0*/  IMAD.MOV.U32 R23, RZ, RZ, 0x1 ;  /* 0x00000001ff177424 */ /* 0x000fe200078e00ff */
[----:B------:R0:W0:Y:S01]  /*04c0*/  SHFL.IDX PT, R95, R4, RZ, 0x1f ;  /* 0x00001fff045f7589 */ /* 0x00002200000e0000 */
[----:B------:R-:W-:-:S02]  /*04d0*/  SHF.R.S32.HI R6, RZ, 0x1f, R3 ;  /* 0x0000001fff067819 */ /* 0x000fc40000011403 */
[----:B------:R-:W-:Y:S02]  /*04e0*/  LOP3.LUT R2, R2, 0x3ffffffc, RZ, 0xc0, !PT ;  /* 0x3ffffffc02027812 */ /* 0x000fe400078ec0ff */
[----:B-----5:R-:W-:Y:S02]  /*04f0*/  I2FP.F32.U32 R10, UR15 ;  /* 0x0000000f000a7c45 */ /* 0x020fe40008201000 */
[----:B------:R-:W-:Y:S01]  /*0500*/  LEA.HI R7, R6, R3, RZ, 0x3 ;  /* 0x0000000306077211 */ /* 0x000fe200078f18ff */
[----:B------:R-:W-:Y:S01]  /*0510*/  IMAD.IADD R2, R5, 0x1, -R2 ;  /* 0x0000000105027824 */ /* 0x000fe200078e0a02 */
[----:B-1----:R-:W-:Y:S01]  /*0520*/  ISETP.NE.OR P0, PT, R8, RZ, !P0 ;  /* 0x000000ff0800720c */ /* 0x002fe20004705670 */
[----:B------:R-:W-:Y:S01]  /*0530*/  FMUL R10, R10, UR4 ;  /* 0x000000040a0a7c20 */ /* 0x000fe20008400000 */
[--C-:B------:R-:W-:Y:S01]  /*0540*/  SHF.R.S32.HI R8, RZ, 0x3, R7.reuse ;  /* 0x00000003ff087819 */ /* 0x100fe20000011407 */
[----:B------:R-:W-:Y:S01]  /*0550*/  ULDC UR4, c[0x0][0x154] ;  /* 0x0000550000047ab9 */ /* 0x000fe20000000800 */
[----:B------:R-:W-:-:S02]  /*0560*/  SHF.R.S32.HI R7, RZ, 0x1f, R7 ;  /* 0x0000001fff077819 */ /* 0x000fc40000011407 */
[----:B--2---:R-:W-:Y:S01]  /*0570*/  ISETP.NE.OR P1, PT, R9, RZ, !P1 ;  /* 0x000000ff0900720c */ /* 0x004fe20004f25670 */
[----:B------:R-:W1:Y:S01]  /*0580*/  F2I.U32.TRUNC.NTZ R10, R10 ;  /* 0x0000000a000a7305 */ /* 0x000e62000020f000 */
[----:B------:R-:W-:Y:S02]  /*0590*/  LEA.HI R7, R7, R8, RZ, 0x2 ;  /* 0x0000000807077211 */ /* 0x000fe400078f10ff */
[----:B---3--:R-:W-:Y:S02]  /*05a0*/  I2FP.F32.U32 R9, UR8 ;  /* 0x0000000800097c45 */ /* 0x008fe40008201000 */
[----:B------:R-:W-:Y:S01]  /*05b0*/  LOP3.LUT R7, R7, 0xfffffffc, RZ, 0xc0, !PT ;  /* 0xfffffffc07077812 */ /* 0x000fe200078ec0ff */
[----:B------:R-:W-:Y:S01]  /*05c0*/  VOTEU.ALL UP0, P0 ;  /* 0x00000000003f7886 */ /* 0x000fe20000000000 */
[----:B------:R-:W-:Y:S01]  /*05d0*/  ISETP.NE.AND P2, PT, RZ, UR19, PT ;  /* 0x00000013ff007c0c */ /* 0x000fe2000bf45270 */
[----:B------:R-:W-:Y:S02]  /*05e0*/  FMUL R9, R9, UR4 ;  /* 0x0000000409097c20 */ /* 0x000fe40008400000 */
[----:B------:R-:W-:Y:S01]  /*05f0*/  IMAD.IADD R7, R8, 0x1, -R7 ;  /* 0x0000000108077824 */ /* 0x000fe200078e0a07 */
[----:B------:R-:W2:Y:S01]  /*0600*/  @!UP0 S2UR UR11, SR_CgaCtaId ;  /* 0x00000000000b89c3 */ /* 0x000ea20000008800 */
[----:B------:R-:W-:Y:S01]  /*0610*/  VOTEU.ALL UP1, P1 ;  /* 0x00000000003f7886 */ /* 0x000fe20000820000 */
[----:B------:R-:W-:Y:S01]  /*0620*/  @!UP0 UMOV UR10, 0x400 ;  /* 0x00000400000a8882 */ /* 0x000fe20000000000 */
[----:B------:R-:W-:Y:S01]  /*0630*/  IMAD R2, R2, 0x4, R7 ;  /* 0x0000000402027824 */ /* 0x000fe200078e0207 */
[----:B-1----:R-:W-:Y:S01]  /*0640*/  R2UR UR4, R10 ;  /* 0x000000000a0472ca */ /* 0x002fe200000e0000 */
[----:B------:R-:W1:Y:S01]  /*0650*/  F2I.U32.TRUNC.NTZ R9, R9 ;  /* 0x0000000900097305 */ /* 0x000e62000020f000 */
[----:B------:R-:W-:Y:S01]  /*0660*/  @!UP1 UMOV UR13, 0x400 ;  /* 0x00000400000d9882 */ /* 0x000fe20000000000 */
[C---:B------:R-:W-:Y:S01]  /*0670*/  IMAD.SHL.U32 R5, R2.reuse, 0x4, RZ ;  /* 0x0000000402057824 */ /* 0x040fe200078e00ff */
[----:B------:R-:W3:Y:S01]  /*0680*/  @!UP1 S2UR UR16, SR_CgaCtaId ;  /* 0x00000000001099c3 */ /* 0x000ee20000008800 */
[C---:B------:R-:W-:Y:S01]  /*0690*/  LEA.HI R7, R2.reuse, R2, RZ, 0x1 ;  /* 0x0000000202077211 */ /* 0x040fe200078f08ff */
[----:B------:R-:W-:Y:S01]  /*06a0*/  VOTEU.ALL UP2, P1 ;  /* 0x00000000003f7886 */ /* 0x000fe20000840000 */
[----:B------:R-:W-:Y:S01]  /*06b0*/  VOTEU.ALL UP3, P1 ;  /* 0x00000000003f7886 */ /* 0x000fe20000860000 */
[----:B------:R-:W-:Y:S01]  /*06c0*/  LOP3.LUT R22, R2, 0xc, R5, 0x78, !PT ;  /* 0x0000000c02167812 */ /* 0x000fe200078e7805 */
[----:B------:R-:W-:Y:S01]  /*06d0*/  VOTEU.ALL UP4, P1 ;  /* 0x00000000003f7886 */ /* 0x000fe20000880000 */
[----:B------:R-:W-:Y:S01]  /*06e0*/  LOP3.LUT R7, R7, 0xfffffffe, RZ, 0xc0, !PT ;  /* 0xfffffffe07077812 */ /* 0x000fe200078ec0ff */
[----:B------:R-:W-:Y:S01]  /*06f0*/  VOTEU.ALL UP5, P1 ;  /* 0x00000000003f7886 */ /* 0x000fe200008a0000 */
[----:B------:R-:W5:Y:S01]  /*0700*/  LDC R5, c[0x0][0x140] ;  /* 0x00005000ff057b82 */ /* 0x000f620000000800 */
[----:B------:R-:W-:-:S02]  /*0710*/  UIADD3 UR4, -UR4, URZ, URZ ;  /* 0x0000003f04047290 */ /* 0x000fc4000fffe13f */
[----:B------:R-:W-:Y:S01]  /*0720*/  IMAD.IADD R7, R2, 0x1, -R7 ;  /* 0x0000000102077824 */ /* 0x000fe200078e0a07 */
[----:B-1----:R-:W-:Y:S01]  /*0730*/  R2UR UR9, R9 ;  /* 0x00000000090972ca */ /* 0x002fe200000e0000 */
[----:B------:R-:W-:-:S03]  /*0740*/  UIMAD UR7, UR7, UR4, UR15 ;  /* 0x00000004070772a4 */ /* 0x000fc6000f8e020f */
[----:B------:R-:W-:Y:S01]  /*0750*/  UMOV UR4, 0x20 ;  /* 0x0000002000047882 */ /* 0x000fe20000000000 */
[----:B--2---:R-:W-:Y:S02]  /*0760*/  @!UP0 ULEA UR12, UR11, UR10, 0x18 ;  /* 0x0000000a0b0c8291 */ /* 0x004fe4000f8ec03f */
[----:B------:R-:W-:Y:S01]  /*0770*/  ISETP.NE.AND P3, PT, R7, UR7, PT ;  /* 0x0000000707007c0c */ /* 0x000fe2000bf65270 */
[----:B------:R-:W-:-:S04]  /*0780*/  @!UP0 UIADD3 UR4, -UR4, 0x100000, URZ ;  /* 0x0010000004048890 */ /* 0x000fc8000fffe13f */
[----:B------:R-:W-:Y:S02]  /*0790*/  @!UP0 USHF.L.U32 UR5, UR4, 0xb, URZ ;  /* 0x0000000b04058899 */ /* 0x000fe4000800063f */
[----:B------:R-:W-:Y:S02]  /*07a0*/  @!UP0 USHF.L.U32 UR4, UR4, 0x1, URZ ;  /* 0x0000000104048899 */ /* 0x000fe4000800063f */
[----:B------:R-:W-:-:S04]  /*07b0*/  @!UP1 UIADD3 UR10, -UR18, 0x100000, URZ ;  /* 0x00100000120a9890 */ /* 0x000fc8000fffe13f */
[----:B------:R-:W-:Y:S02]  /*07c0*/  @!UP1 USHF.L.U32 UR11, UR10, 0xb, URZ ;  /* 0x0000000b0a0b9899 */ /* 0x000fe4000800063f */
[----:B------:R-:W-:Y:S02]  /*07d0*/  @!UP1 USHF.L.U32 UR10, UR10, 0x1, URZ ;  /* 0x000000010a0a9899 */ /* 0x000fe4000800063f */
[----:B---3--:R-:W-:Y:S01]  /*07e0*/  @!UP1 ULEA UR13, UR16, UR13, 0x18 ;  /* 0x0000000d100d9291 */ /* 0x008fe2000f8ec03f */
[----:B------:R-:W-:Y:S01]  /*07f0*/  VOTEU.ALL UP0, P0 ;  /* 0x00000000003f7886 */ /* 0x000fe20000000000 */
[----:B------:R-:W-:Y:S01]  /*0800*/  VOTEU.ALL UP1, P0 ;  /* 0x00000000003f7886 */ /* 0x000fe20000020000 */
[----:B------:R-:W-:Y:S01]  /*0810*/  UIADD3 UR9, -UR9, URZ, URZ ;  /* 0x0000003f09097290 */ /* 0x000fe2000fffe13f */
[----:B------:R-:W-:Y:S01]  /*0820*/  LOP3.LUT P0, RZ, R3, 0x7, RZ, 0xc0, !PT ;  /* 0x0000000703ff7812 */ /* 0x000fe2000780c0ff */
[----:B------:R-:W1:Y:S02]  /*0830*/  FENCE.VIEW.ASYNC.S ;  /* 0x00000000000073c6 */ /* 0x000e640000000000 */
[----:B-1----:R-:W1:Y:S01]  /*0840*/  @!UP0 SYNCS.EXCH.64 URZ, [UR12+0x70], UR4 ;  /* 0x000070040c3f85b2 */ /* 0x002e620008000100 */
[----:B------:R-:W-:-:S02]  /*0850*/  @P3 LEA.HI R2, R22, R22, RZ, 0x1 ;  /* 0x0000001616023211 */ /* 0x000fc400078f08ff */
[----:B-----5:R-:W-:Y:S02]  /*0860*/  ISETP.EQ.U32.AND P1, PT, R5, 0x1, PT ;  /* 0x000000010500780c */ /* 0x020fe40003f22070 */
[----:B------:R-:W-:Y:S02]  /*0870*/  @P3 SHF.R.S32.HI R2, RZ, 0x1, R2 ;  /* 0x00000001ff023819 */ /* 0x000fe40000011402 */
[----:B------:R-:W-:Y:S01]  /*0880*/  ISETP.LT.U32.AND P0, PT, R22, 0x4, !P0 ;  /* 0x000000041600780c */ /* 0x000fe20004701070 */
[----:B------:R2:W3:Y:S01]  /*0890*/  @!UP1 SYNCS.EXCH.64 URZ, [UR12+0x78], UR4 ;  /* 0x000078040c3f95b2 */ /* 0x0004e20008000100 */
[----:B------:R-:W-:Y:S01]  /*08a0*/  NOP ;  /* 0x0000000000007918 */ /* 0x000fe20000000000 */
[----:B--2---:R-:W-:Y:S01]  /*08b0*/  UIMAD UR4, UR17, UR9, UR8 ;  /* 0x00000009110472a4 */ /* 0x004fe2000f8e0208 */
[----:B------:R2:W0:Y:S05]  /*08c0*/  @!UP2 SYNCS.EXCH.64 URZ, [UR13+0x50], UR10 ;  /* 0x0000500a0d3fa5b2 */ /* 0x00042a0008000100 */
[----:B------:R-:W-:-:S02]  /*08d0*/  @P3 ISETP.NE.AND P4, PT, R2, UR4, PT ;  /* 0x0000000402003c0c */ /* 0x000fc4000bf85270 */
[----:B------:R-:W-:Y:S02]  /*08e0*/  SEL R2, RZ, 0x1, !P0 ;  /* 0x00000001ff027807 */ /* 0x000fe40004000000 */
[----:B------:R-:W-:-:S04]  /*08f0*/  @P3 SEL R23, RZ, 0x1, P4 ;  /* 0x00000001ff173807 */ /* 0x000fc80002000000 */
[----:B------:R-:W-:Y:S01]  /*0900*/  LOP3.LUT R23, R23, R2, RZ, 0xc0, !PT ;  /* 0x0000000217177212 */ /* 0x000fe200078ec0ff */
[----:B------:R2:W0:Y:S01]  /*0910*/  @!UP3 SYNCS.EXCH.64 URZ, [UR13+0x58], UR10 ;  /* 0x0000580a0d3fb5b2 */ /* 0x0004220008000100 */
[----:B------:R2:W0:Y:S01]  /*0920*/  @!UP4 SYNCS.EXCH.64 URZ, [UR13+0x60], UR10 ;  /* 0x0000600a0d3fc5b2 */ /* 0x0004220008000100 */
[----:B------:R2:W0:Y:S01]  /*0930*/  @!UP5 SYNCS.EXCH.64 URZ, [UR13+0x68], UR10 ;  /* 0x0000680a0d3fd5b2 */ /* 0x0004220008000100 */
[----:B------:R-:W-:Y:S01]  /*0940*/  NOP ;  /* 0x0000000000007918 */ /* 0x000fe20000000000 */
[----:B-12---:R-:W-:Y:S05]  /*0950*/  @!P1 BRA `(.L_x_3) ;  /* 0x0000000000089947 */ /* 0x006fea0003800000 */
[----:B0--34-:R-:W-:Y:S01]  /*0960*/  UCGABAR_ARV ;  /* 0x00000000000079c7 */ /* 0x019fe20008000000 */
[----:B------:R-:W-:Y:S05]  /*0970*/  BRA `(.L_x_4) ;  /* 0x0000000000047947 */ /* 0x000fea0003800000 */
.L_x_3:
[----:B0--34-:R-:W-:Y:S01]  /*0980*/  NOP ;  /* 0x0000000000007918 */ /* 0x019fe20000000000 */
.L_x_4:
[----:B------:R-:W-:Y:S01]  /*0990*/  ULDC.64 UR4, c[0x0][0x598] ;  /* 0x0001660000047ab9 */ /* 0x000fe20000000a00 */
[----:B------:R-:W-:Y:S01]  /*09a0*/  ULDC.64 UR52, c[0x0][0x208] ;  /* 0x0000820000347ab9 */ /* 0x000fe20000000a00 */
[----:B------:R-:W-:-:S04]  /*09b0*/  ISETP.NE.U32.AND P0, PT, RZ, UR4, PT ;  /* 0x00000004ff007c0c */ /* 0x000fc8000bf05070 */
[----:B------:R-:W-:-:S13]  /*09c0*/  ISETP.NE.AND.EX P0, PT, RZ, UR5, PT, P0 ;  /* 0x00000005ff007c0c */ /* 0x000fda000bf05300 */
[----:B------:R-:W-:Y:S05]  /*09d0*/  @!P0 BRA `(.L_x_5) ;  /* 0x00000000001c8947 */ /* 0x000fea0003800000 */
[----:B------:R-:W0:Y:S02]  /*09e0*/  LDC.64 R4, c[0x0][0x598] ;  /* 0x00016600ff047b82 */ /* 0x000e240000000a00 */
[----:B0-----:R-:W2:Y:S02]  /*09f0*/  LDG.E.64 R4, desc[UR52][R4.64] ;  /* 0x0000003404047981 */ /* 0x001ea4000c1e1b00 */
[----:B--2---:R-:W-:-:S04]  /*0a00*/  ISETP.NE.U32.AND P0, PT, R4, RZ, PT ;  /* 0x000000ff0400720c */ /* 0x004fc80003f05070 */
[----:B------:R-:W-:-:S13]  /*0a10*/  ISETP.NE.AND.EX P0, PT, R5, RZ, PT, P0 ;  /* 0x000000ff0500720c */ /* 0x000fda0003f05300 */
[----:B------:R-:W-:Y:S05]  /*0a20*/  @!P0 BRA `(.L_x_5) ;  /* 0x0000000000088947 */ /* 0x000fea0003800000 */
[----:B------:R0:W5:Y:S01]  /*0a30*/  LD.E R88, desc[UR52][R4.64] ;  /* 0x0000003404587980 */ /* 0x000162000c101900 */
[----:B------:R-:W-:Y:S05]  /*0a40*/  BRA `(.L_x_6) ;  /* 0x0000000000247947 */ /* 0x000fea0003800000 */
.L_x_5:
[----:B------:R-:W-:Y:S02]  /*0a50*/  ULDC.64 UR4, c[0x0][0x588] ;  /* 0x0001620000047ab9 */ /* 0x000fe40000000a00 */
[----:B------:R-:W-:-:S04]  /*0a60*/  ISETP.NE.U32.AND P0, PT, RZ, UR4, PT ;  /* 0x00000004ff007c0c */ /* 0x000fc8000bf05070 */
[----:B------:R-:W-:-:S13]  /*0a70*/  ISETP.NE.AND.EX P0, PT, RZ, UR5, PT, P0 ;  /* 0x00000005ff007c0c */ /* 0x000fda000bf05300 */
[----:B------:R-:W-:Y:S05]  /*0a80*/  @!P0 BRA `(.L_x_7) ;  /* 0x00000000000c8947 */ /* 0x000fea0003800000 */
[----:B------:R-:W0:Y:S02]  /*0a90*/  LDC.64 R88, c[0x0][0x588] ;  /* 0x00016200ff587b82 */ /* 0x000e240000000a00 */
[----:B0-----:R1:W5:Y:S01]  /*0aa0*/  LDG.E R88, desc[UR52][R88.64] ;  /* 0x0000003458587981 */ /* 0x001362000c1e1900 */
[----:B------:R-:W-:Y:S05]  /*0ab0*/  BRA `(.L_x_6) ;  /* 0x0000000000087947 */ /* 0x000fea0003800000 */
.L_x_7:
[----:B------:R-:W-:Y:S02]  /*0ac0*/  ULDC UR4, c[0x0][0x580] ;  /* 0x0001600000047ab9 */ /* 0x000fe40000000800 */
[----:B------:R-:W-:-:S07]  /*0ad0*/  IMAD.U32 R88, RZ, RZ, UR4 ;  /* 0x00000004ff587e24 */ /* 0x000fce000f8e00ff */
.L_x_6:
[----:B------:R-:W-:Y:S02]  /*0ae0*/  ULDC.64 UR4, c[0x0][0x5a0] ;  /* 0x0001680000047ab9 */ /* 0x000fe40000000a00 */
[----:B------:R-:W-:-:S04]  /*0af0*/  ISETP.NE.U32.AND P0, PT, RZ, UR4, PT ;  /* 0x00000004ff007c0c */ /* 0x000fc8000bf05070 */
[----:B------:R-:W-:-:S13]  /*0b00*/  ISETP.NE.AND.EX P0, PT, RZ, UR5, PT, P0 ;  /* 0x00000005ff007c0c */ /* 0x000fda000bf05300 */
[----:B------:R-:W-:Y:S05]  /*0b10*/  @!P0 BRA `(.L_x_8) ;  /* 0x00000000001c8947 */ /* 0x000fea0003800000 */
[----:B0-----:R-:W0:Y:S02]  /*0b20*/  LDC.64 R4, c[0x0][0x5a0] ;  /* 0x00016800ff047b82 */ /* 0x001e240000000a00 */
[----:B0-----:R-:W2:Y:S02]  /*0b30*/  LDG.E.64 R4, desc[UR52][R4.64] ;  /* 0x0000003404047981 */ /* 0x001ea4000c1e1b00 */
[----:B--2---:R-:W-:-:S04]  /*0b40*/  ISETP.NE.U32.AND P0, PT, R4, RZ, PT ;  /* 0x000000ff0400720c */ /* 0x004fc80003f05070 */
[----:B------:R-:W-:-:S13]  /*0b50*/  ISETP.NE.AND.EX P0, PT, R5, RZ, PT, P0 ;  /* 0x000000ff0500720c */ /* 0x000fda0003f05300 */
[----:B------:R-:W-:Y:S05]  /*0b60*/  @!P0 BRA `(.L_x_8) ;  /* 0x0000000000088947 */ /* 0x000fea0003800000 */
[----:B-1----:R0:W5:Y:S01]  /*0b70*/  LD.E R89, desc[UR52][R4.64] ;  /* 0x0000003404597980 */ /* 0x002162000c101900 */
[----:B------:R-:W-:Y:S05]  /*0b80*/  BRA `(.L_x_9) ;  /* 0x0000000000247947 */ /* 0x000fea0003800000 */
.L_x_8:
[----:B------:R-:W-:Y:S02]  /*0b90*/  ULDC.64 UR4, c[0x0][0x590] ;  /* 0x0001640000047ab9 */ /* 0x000fe40000000a00 */
[----:B------:R-:W-:-:S04]  /*0ba0*/  ISETP.NE.U32.AND P0, PT, RZ, UR4, PT ;  /* 0x00000004ff007c0c */ /* 0x000fc8000bf05070 */
[----:B------:R-:W-:-:S13]  /*0bb0*/  ISETP.NE.AND.EX P0, PT, RZ, UR5, PT, P0 ;  /* 0x00000005ff007c0c */ /* 0x000fda000bf05300 */
[----:B------:R-:W-:Y:S05]  /*0bc0*/  @!P0 BRA `(.L_x_10) ;  /* 0x00000000000c8947 */ /* 0x000fea0003800000 */
[----:B0-----:R-:W1:Y:S02]  /*0bd0*/  LDC.64 R4, c[0x0][0x590] ;  /* 0x00016400ff047b82 */ /* 0x001e640000000a00 */
[----:B-1----:R1:W5:Y:S01]  /*0be0*/  LDG.E R89, desc[UR52][R4.64] ;  /* 0x0000003404597981 */ /* 0x002362000c1e1900 */
[----:B------:R-:W-:Y:S05]  /*0bf0*/  BRA `(.L_x_9) ;  /* 0x0000000000087947 */ /* 0x000fea0003800000 */
.L_x_10:
[----:B------:R-:W-:Y:S02]  /*0c00*/  ULDC UR4, c[0x0][0x584] ;  /* 0x0001610000047ab9 */ /* 0x000fe40000000800 */
[----:B-1----:R-:W-:-:S07]  /*0c10*/  IMAD.U32 R89, RZ, RZ, UR4 ;  /* 0x00000004ff597e24 */ /* 0x002fce000f8e00ff */
.L_x_9:
[----:B------:R-:W-:Y:S01]  /*0c20*/  ULDC UR4, c[0x0][0x65c] ;  /* 0x0001970000047ab9 */ /* 0x000fe20000000800 */
[----:B01----:R-:W0:Y:S01]  /*0c30*/  LDC.64 R4, c[0x0][0x650] ;  /* 0x00019400ff047b82 */ /* 0x003e220000000a00 */
[----:B------:R-:W-:Y:S01]  /*0c40*/  UISETP.NE.AND UP2, UPT, UR4, 0x1, UPT ;  /* 0x000000010400788c */ /* 0x000fe2000bf45270 */
[----:B------:R-:W-:Y:S01]  /*0c50*/  IMAD.MOV.U32 R19, RZ, RZ, -0x1 ;  /* 0xffffffffff137424 */ /* 0x000fe200078e00ff */
[----:B------:R-:W-:Y:S01]  /*0c60*/  UISETP.NE.AND UP0, UPT, UR19, 0x2, UPT ;  /* 0x000000021300788c */ /* 0x000fe2000bf05270 */
[----:B------:R-:W-:Y:S01]  /*0c70*/  IMAD.MOV.U32 R18, RZ, RZ, -0x1 ;  /* 0xffffffffff127424 */ /* 0x000fe200078e00ff */
[----:B------:R-:W-:-:S07]  /*0c80*/  UP2UR UR38, UPR, URZ, 0x4 ;  /* 0x000000043f267883 */ /* 0x000fce0008000000 */
[----:B------:R-:W-:Y:S01]  /*0c90*/  @UP2 ULDC UR12, c[0x0][0x10] ;  /* 0x00000400000c2ab9 */ /* 0x000fe20000000800 */
[----:B------:R-:W-:Y:S01]  /*0ca0*/  @UP2 UMOV UR4, UR8 ;  /* 0x0000000800042c82 */ /* 0x000fe20008000000 */
[----:B------:R-:W-:Y:S01]  /*0cb0*/  @UP2 UMOV UR5, URZ ;  /* 0x0000003f00052c82 */ /* 0x000fe20008000000 */
[----:B------:R-:W-:Y:S01]  /*0cc0*/  @!UP2 ULDC UR16, c[0x0][0xc] ;  /* 0x000003000010aab9 */ /* 0x000fe20000000800 */
[----:B------:R-:W-:Y:S01]  /*0cd0*/  @UP2 UIMAD.WIDE.U32 UR12, UR15, UR12, UR4 ;  /* 0x0000000c0f0c22a5 */ /* 0x000fe2000f8e0004 */
[----:B------:R-:W-:Y:S02]  /*0ce0*/  ULDC UR10, c[0x0][0xc] ;  /* 0x00000300000a7ab9 */ /* 0x000fe40000000800 */
[----:B------:R-:W-:Y:S01]  /*0cf0*/  @UP2 UMOV UR4, URZ ;  /* 0x0000003f00042c82 */ /* 0x000fe20008000000 */
[----:B------:R-:W-:Y:S01]  /*0d00*/  UMOV UR5, URZ ;  /* 0x0000003f00057c82 */ /* 0x000fe20008000000 */
[----:B------:R-:W-:Y:S01]  /*0d10*/  @UP2 UIADD3 UR18, UR13, UR4, URZ ;  /* 0x000000040d122290 */ /* 0x000fe2000fffe03f */
[----:B------:R-:W-:-:S02]  /*0d20*/  ULDC UR11, c[0x0][0x10] ;  /* 0x00000400000b7ab9 */ /* 0x000fc40000000800 */
[----:B------:R-:W-:Y:S01]  /*0d30*/  UMOV UR4, UR15 ;  /* 0x0000000f00047c82 */ /* 0x000fe20008000000 */
[----:B------:R-:W-:Y:S02]  /*0d40*/  UIMAD.WIDE.U32 UR10, UR10, UR11, URZ ;  /* 0x0000000b0a0a72a5 */ /* 0x000fe4000f8e003f */
[----:B------:R-:W-:Y:S01]  /*0d50*/  @!UP2 UIMAD.WIDE.U32 UR4, UR8, UR16, UR4 ;  /* 0x000000100804a2a5 */ /* 0x000fe2000f8e0004 */
[----:B------:R-:W-:Y:S02]  /*0d60*/  ULDC UR13, c[0x0][0x14] ;  /* 0x00000500000d7ab9 */ /* 0x000fe40000000800 */
[----:B------:R-:W-:Y:S02]  /*0d70*/  UIMAD.WIDE.U32 UR50, UR10, UR13, URZ ;  /* 0x0000000d0a3272a5 */ /* 0x000fe4000f8e003f */
[----:B------:R-:W-:Y:S02]  /*0d80*/  UIMAD UR37, UR11, UR13, URZ ;  /* 0x0000000d0b2572a4 */ /* 0x000fe4000f8e023f */
[----:B------:R-:W-:Y:S01]  /*0d90*/  @!UP2 UMOV UR12, UR4 ;  /* 0x00000004000cac82 */ /* 0x000fe20008000000 */
[----:B------:R-:W-:Y:S01]  /*0da0*/  @!UP2 UMOV UR18, UR5 ;  /* 0x000000050012ac82 */ /* 0x000fe20008000000 */
[----:B------:R-:W-:-:S02]  /*0db0*/  UIADD3 UR37, UR51, UR37, URZ ;  /* 0x0000002533257290 */ /* 0x000fc4000fffe03f */
[----:B------:R-:W-:-:S04]  /*0dc0*/  UIADD3 UR4, UP1, UR12, UR50, URZ ;  /* 0x000000320c047290 */ /* 0x000fc8000ff3e03f */
[----:B------:R-:W-:Y:S02]  /*0dd0*/  UIADD3.X UR5, UR18, UR37, URZ, UP1, !UPT ;  /* 0x0000002512057290 */ /* 0x000fe40008ffe43f */
[----:B------:R-:W-:Y:S02]  /*0de0*/  USEL UR4, UR4, UR12, !UP0 ;  /* 0x0000000c04047287 */ /* 0x000fe4000c000000 */
[----:B------:R-:W-:-:S04]  /*0df0*/  USEL UR5, UR5, UR18, !UP0 ;  /* 0x0000001205057287 */ /* 0x000fc8000c000000 */
[----:B0-----:R-:W-:Y:S01]  /*0e00*/  ISETP.LE.U32.AND P0, PT, R4, UR4, PT ;  /* 0x0000000404007c0c */ /* 0x001fe2000bf03070 */
[----:B------:R-:W-:Y:S01]  /*0e10*/  IMAD.U32 R16, RZ, RZ, UR4 ;  /* 0x00000004ff107e24 */ /* 0x000fe2000f8e00ff */
[----:B------:R-:W-:Y:S01]  /*0e20*/  PRMT R4, RZ, 0x7610, R4 ;  /* 0x00007610ff047816 */ /* 0x000fe20000000004 */
[----:B------:R-:W-:Y:S02]  /*0e30*/  IMAD.U32 R2, RZ, RZ, UR5 ;  /* 0x00000005ff027e24 */ /* 0x000fe4000f8e00ff */
[----:B------:R-:W-:-:S03]  /*0e40*/  IMAD.U32 R17, RZ, RZ, UR5 ;  /* 0x00000005ff117e24 */ /* 0x000fc6000f8e00ff */
[----:B------:R-:W-:Y:S01]  /*0e50*/  ISETP.GE.U32.AND.EX P0, PT, R2, R5, PT, P0 ;  /* 0x000000050200720c */ /* 0x000fe20003f06100 */
[----:B------:R-:W-:-:S12]  /*0e60*/  IMAD.MOV.U32 R2, RZ, RZ, -0x1 ;  /* 0xffffffffff027424 */ /* 0x000fd800078e00ff */
[----:B------:R-:W-:Y:S05]  /*0e70*/  @P0 BRA `(.L_x_11) ;  /* 0x0000000400500947 */ /* 0x000fea0003800000 */
[----:B------:R-:W-:Y:S01]  /*0e80*/  ULDC.64 UR18, c[0x0][0x628] ;  /* 0x00018a0000127ab9 */ /* 0x000fe20000000a00 */
[C---:B------:R-:W-:Y:S01]  /*0e90*/  R2UR UR20, R16.reuse ;  /* 0x00000000101472ca */ /* 0x040fe200000e0000 */
[----:B------:R-:W-:Y:S01]  /*0ea0*/  ULDC UR16, c[0x0][0x630] ;  /* 0x00018c0000107ab9 */ /* 0x000fe20000000800 */
[----:B------:R-:W-:Y:S02]  /*0eb0*/  ISETP.NE.U32.AND P0, PT, RZ, UR18, PT ;  /* 0x00000012ff007c0c */ /* 0x000fe4000bf05070 */
[----:B------:R-:W-:Y:S02]  /*0ec0*/  R2UR UR4, R16 ;  /* 0x00000000100472ca */ /* 0x000fe400000e0000 */
[----:B------:R-:W-:Y:S02]  /*0ed0*/  ISETP.NE.AND.EX P0, PT, RZ, UR19, PT, P0 ;  /* 0x00000013ff007c0c */ /* 0x000fe4000bf05300 */
[----:B------:R-:W-:-:S11]  /*0ee0*/  R2UR UR5, R17 ;  /* 0x00000000110572ca */ /* 0x000fd600000e0000 */
[----:B------:R-:W-:Y:S05]  /*0ef0*/  @!P0 BRA `(.L_x_12) ;  /* 0x0000000000308947 */ /* 0x000fea0003800000 */
[----:B------:R-:W-:Y:S01]  /*0f00*/  R2UR UR4, R16 ;  /* 0x00000000100472ca */ /* 0x000fe200000e0000 */
[----:B------:R-:W-:Y:S01]  /*0f10*/  ULDC UR12, c[0x0][0x634] ;  /* 0x00018d00000c7ab9 */ /* 0x000fe20000000800 */
[----:B------:R-:W-:-:S11]  /*0f20*/  R2UR UR15, R17 ;  /* 0x00000000110f72ca */ /* 0x000fd600000e0000 */
[----:B------:R-:W-:-:S04]  /*0f30*/  UIADD3 UR12, UP1, UR4, UR12, URZ ;  /* 0x0000000c040c7290 */ /* 0x000fc8000ff3e03f */
[----:B------:R-:W-:-:S04]  /*0f40*/  UIADD3.X UR15, URZ, UR15, URZ, UP1, !UPT ;  /* 0x0000000f3f0f7290 */ /* 0x000fc80008ffe43f */
[----:B------:R-:W-:-:S04]  /*0f50*/  UIMAD.WIDE.U32 UR4, UR15, UR18, URZ ;  /* 0x000000120f0472a5 */ /* 0x000fc8000f8e003f */
[----:B------:R-:W-:Y:S02]  /*0f60*/  UIMAD.WIDE.U32 UR10, UP1, UR12, UR19, UR4 ;  /* 0x000000130c0a72a5 */ /* 0x000fe4000f820004 */
[----:B------:R-:W-:Y:S02]  /*0f70*/  UIMAD.WIDE.U32 UR4, UR12, UR18, URZ ;  /* 0x000000120c0472a5 */ /* 0x000fe4000f8e003f */
[----:B------:R-:W-:Y:S02]  /*0f80*/  UIADD3.X UR13, URZ, URZ, URZ, UP1, !UPT ;  /* 0x0000003f3f0d7290 */ /* 0x000fe40008ffe43f */
[----:B------:R-:W-:Y:S01]  /*0f90*/  UIADD3 URZ, UP1, UR5, UR10, URZ ;  /* 0x0000000a053f7290 */ /* 0x000fe2000ff3e03f */
[----:B------:R-:W-:-:S03]  /*0fa0*/  UMOV UR12, UR11 ;  /* 0x0000000b000c7c82 */ /* 0x000fc60008000000 */
[----:B------:R-:W-:-:S12]  /*0fb0*/  UIMAD.WIDE.U32.X UR4, UR15, UR19, UR12, UP1 ;  /* 0x000000130f0472a5 */ /* 0x000fd800088e040c */
.L_x_12:
[----:B------:R-:W-:Y:S01]  /*0fc0*/  USHF.R.U64 UR4, UR4, UR16, UR5 ;  /* 0x0000001004047299 */ /* 0x000fe20008001205 */
[----:B------:R-:W-:Y:S01]  /*0fd0*/  R2UR UR11, R17 ;  /* 0x00000000110b72ca */ /* 0x000fe200000e0000 */
[----:B------:R-:W-:Y:S02]  /*0fe0*/  USHF.R.U32.HI UR5, URZ, UR16, UR5 ;  /* 0x000000103f057299 */ /* 0x000fe40008011605 */
[----:B------:R-:W-:Y:S01]  /*0ff0*/  UIADD3 UR12, UP1, URZ, -UR4, URZ ;  /* 0x800000043f0c7290 */ /* 0x000fe2000ff3e03f */
[----:B------:R-:W-:Y:S01]  /*1000*/  ULDC.64 UR18, c[0x0][0x620] ;  /* 0x0001880000127ab9 */ /* 0x000fe20000000a00 */
[----:B------:R-:W-:Y:S02]  /*1010*/  UISETP.NE.AND UP2, UPT, UR38, URZ, UPT ;  /* 0x0000003f2600728c */ /* 0x000fe4000bf45270 */
[----:B------:R-:W-:Y:S01]  /*1020*/  UIADD3.X UR5, URZ, ~UR5, URZ, UP1, !UPT ;  /* 0x800000053f057290 */ /* 0x000fe20008ffe43f */
[----:B------:R-:W-:Y:S01]  /*1030*/  UMOV UR10, UR20 ;  /* 0x00000014000a7c82 */ /* 0x000fe20008000000 */
[----:B------:R-:W-:-:S02]  /*1040*/  ULDC UR13, c[0x0][0x618] ;  /* 0x00018600000d7ab9 */ /* 0x000fc40000000800 */
[----:B------:R-:W-:Y:S02]  /*1050*/  UIMAD UR5, UR5, UR18, URZ ;  /* 0x00000012050572a4 */ /* 0x000fe4000f8e023f */
[----:B------:R-:W-:Y:S02]  /*1060*/  UIMAD.WIDE.U32 UR10, UR12, UR18, UR10 ;  /* 0x000000120c0a72a5 */ /* 0x000fe4000f8e000a */
[----:B------:R-:W-:Y:S02]  /*1070*/  UIMAD UR12, UR12, UR19, UR5 ;  /* 0x000000130c0c72a4 */ /* 0x000fe4000f8e0205 */
[----:B------:R-:W-:Y:S02]  /*1080*/  @UP2 UIMAD UR7, UR17, UR9, UR8 ;  /* 0x00000009110722a4 */ /* 0x000fe4000f8e0208 */
[----:B------:R-:W-:Y:S01]  /*1090*/  UIADD3 UR11, UR11, UR12, URZ ;  /* 0x0000000c0b0b7290 */ /* 0x000fe2000fffe03f */
[----:B------:R-:W-:Y:S01]  /*10a0*/  ULDC.64 UR8, c[0x0][0x640] ;  /* 0x0001900000087ab9 */ /* 0x000fe20000000a00 */
[----:B------:R-:W-:-:S02]  /*10b0*/  ULDC UR15, c[0x0][0x608] ;  /* 0x00018200000f7ab9 */ /* 0x000fc40000000800 */
[----:B------:R-:W-:Y:S01]  /*10c0*/  USHF.R.U64 UR20, UR10, UR13, UR11 ;  /* 0x0000000d0a147299 */ /* 0x000fe2000800120b */
[----:B------:R-:W-:Y:S01]  /*10d0*/  ISETP.NE.U32.AND P0, PT, RZ, UR8, PT ;  /* 0x00000008ff007c0c */ /* 0x000fe2000bf05070 */
[----:B------:R-:W-:Y:S01]  /*10e0*/  USHF.R.U32.HI UR11, URZ, UR13, UR11 ;  /* 0x0000000d3f0b7299 */ /* 0x000fe2000801160b */
[----:B------:R-:W-:Y:S02]  /*10f0*/  ULDC UR21, c[0x0][0x658] ;  /* 0x0001960000157ab9 */ /* 0x000fe40000000800 */
[----:B------:R-:W-:Y:S01]  /*1100*/  ISETP.NE.AND.EX P0, PT, RZ, UR9, PT, P0 ;  /* 0x00000009ff007c0c */ /* 0x000fe2000bf05300 */
[----:B------:R-:W-:Y:S02]  /*1110*/  USHF.R.U64 UR25, UR20, UR15, UR11 ;  /* 0x0000000f14197299 */ /* 0x000fe4000800120b */
[----:B------:R-:W-:Y:S01]  /*1120*/  USHF.R.U32.HI UR11, URZ, UR15, UR11 ;  /* 0x0000000f3f0b7299 */ /* 0x000fe2000801160b */
[----:B------:R-:W-:Y:S01]  /*1130*/  UMOV UR10, 0xffffffff ;  /* 0xffffffff000a7882 */ /* 0x000fe20000000000 */
[----:B------:R-:W-:Y:S01]  /*1140*/  ULDC UR5, c[0x0][0x600] ;  /* 0x0001800000057ab9 */ /* 0x000fe20000000800 */
[----:B------:R-:W-:-:S02]  /*1150*/  USHF.L.U32 UR10, UR10, UR21, URZ ;  /* 0x000000150a0a7299 */ /* 0x000fc4000800063f */
[----:B------:R-:W-:Y:S02]  /*1160*/  USHF.R.U64 UR26, UR25, UR21, UR11 ;  /* 0x00000015191a7299 */ /* 0x000fe4000800120b */
[----:B------:R-:W-:Y:S02]  /*1170*/  ULOP3.LUT UR15, URZ, UR10, URZ, 0x33, !UPT ;  /* 0x0000000a3f0f7292 */ /* 0x000fe4000f8e333f */
[----:B------:R-:W-:Y:S02]  /*1180*/  UIADD3 UR19, UR5, -0x1, URZ ;  /* 0xffffffff05137890 */ /* 0x000fe4000fffe03f */
[----:B------:R-:W-:Y:S01]  /*1190*/  USHF.R.U32.HI UR11, URZ, UR21, UR11 ;  /* 0x000000153f0b7299 */ /* 0x000fe2000801160b */
[----:B------:R-:W-:Y:S01]  /*11a0*/  ULDC UR22, c[0x0][0x648] ;  /* 0x0001920000167ab9 */ /* 0x000fe20000000800 */
[----:B------:R-:W-:Y:S01]  /*11b0*/  ULDC UR23, c[0x0][0x638] ;  /* 0x00018e0000177ab9 */ /* 0x000fe20000000800 */
[----:B------:R-:W-:Y:S01]  /*11c0*/  UMOV UR24, 0x1 ;  /* 0x0000000100187882 */ /* 0x000fe20000000000 */
[----:B------:R-:W-:Y:S01]  /*11d0*/  UMOV UR10, UR26 ;  /* 0x0000001a000a7c82 */ /* 0x000fe20008000000 */
[----:B------:R-:W-:Y:S07]  /*11e0*/  @!P0 BRA `(.L_x_13) ;  /* 0x0000000000308947 */ /* 0x000fee0003800000 */
[----:B------:R-:W-:Y:S02]  /*11f0*/  ULDC UR16, c[0x0][0x64c] ;  /* 0x0001930000107ab9 */ /* 0x000fe40000000800 */
        /* <DEDUP_REMOVED lines=8> */
[----:B------:R-:W-:-:S07]  /*1280*/  UIMAD.WIDE.U32.X UR8, UR18, UR9, UR16, UP1 ;  /* 0x00000009120872a5 */ /* 0x000fce00088e0410 */
[----:B------:R-:W-:Y:S01]  /*1290*/  UMOV UR10, UR8 ;  /* 0x00000008000a7c82 */ /* 0x000fe20008000000 */
[----:B------:R-:W-:-:S05]  /*12a0*/  UMOV UR11, UR9 ;  /* 0x00000009000b7c82 */ /* 0x000fca0008000000 */
.L_x_13:
[----:B------:R-:W-:Y:S01]  /*12b0*/  USHF.R.U64 UR9, UR10, UR22, UR11 ;  /* 0x000000160a097299 */ /* 0x000fe2000800120b */
[----:B------:R-:W-:Y:S01]  /*12c0*/  IMAD.MOV.U32 R4, RZ, RZ, 0x1 ;  /* 0x00000001ff047424 */ /* 0x000fe200078e00ff */
[----:B------:R-:W-:Y:S01]  /*12d0*/  USHF.L.U32 UR8, UR24, UR21, URZ ;  /* 0x0000001518087299 */ /* 0x000fe2000800063f */
[----:B------:R-:W-:Y:S01]  /*12e0*/  IMAD.U32 R2, RZ, RZ, UR4 ;  /* 0x00000004ff027e24 */ /* 0x000fe2000f8e00ff */
[----:B------:R-:W-:Y:S02]  /*12f0*/  ULOP3.LUT UR15, UR25, UR15, URZ, 0xc0, !UPT ;  /* 0x0000000f190f7292 */ /* 0x000fe4000f8ec03f */
[----:B------:R-:W-:Y:S02]  /*1300*/  UIADD3 UR10, -UR9, URZ, URZ ;  /* 0x0000003f090a7290 */ /* 0x000fe4000fffe13f */
[----:B------:R-:W-:Y:S02]  /*1310*/  UIMAD UR15, UR8, UR9, UR15 ;  /* 0x00000009080f72a4 */ /* 0x000fe4000f8e020f */
[----:B------:R-:W-:-:S02]  /*1320*/  ULOP3.LUT UR19, UR20, UR19, URZ, 0xc0, !UPT ;  /* 0x0000001314137292 */ /* 0x000fc4000f8ec03f */
[----:B------:R-:W-:Y:S01]  /*1330*/  UIMAD UR8, UR10, UR23, UR26 ;  /* 0x000000170a0872a4 */ /* 0x000fe2000f8e021a */
[----:B------:R-:W-:Y:S01]  /*1340*/  ULDC UR9, c[0x0][0x610] ;  /* 0x0001840000097ab9 */ /* 0x000fe20000000800 */
[----:B------:R-:W-:Y:S02]  /*1350*/  UISETP.NE.AND UP1, UPT, UR38, URZ, UPT ;  /* 0x0000003f2600728c */ /* 0x000fe4000bf25270 */
[----:B------:R-:W-:Y:S02]  /*1360*/  UIMAD UR7, UR15, UR9, UR7 ;  /* 0x000000090f0772a4 */ /* 0x000fe4000f8e0207 */
[----:B------:R-:W-:-:S04]  /*1370*/  UIMAD UR8, UR8, UR5, UR19 ;  /* 0x00000005080872a4 */ /* 0x000fc8000f8e0213 */
[----:B------:R-:W-:Y:S02]  /*1380*/  USEL UR5, UR8, UR7, !UP1 ;  /* 0x0000000708057287 */ /* 0x000fe4000c800000 */
[----:B------:R-:W-:-:S04]  /*1390*/  USEL UR7, UR7, UR8, !UP1 ;  /* 0x0000000807077287 */ /* 0x000fc8000c800000 */
[----:B------:R-:W-:Y:S02]  /*13a0*/  IMAD.U32 R18, RZ, RZ, UR5 ;  /* 0x00000005ff127e24 */ /* 0x000fe4000f8e00ff */
[----:B------:R-:W-:-:S07]  /*13b0*/  IMAD.U32 R19, RZ, RZ, UR7 ;  /* 0x00000007ff137e24 */ /* 0x000fce000f8e00ff */
.L_x_11:
[----:B------:R-:W-:Y:S05]  /*13c0*/  @!P1 BRA `(.L_x_14) ;  /* 0x00000000000c9947 */ /* 0x000fea0003800000 */
[----:B------:R-:W-:Y:S01]  /*13d0*/  UCGABAR_WAIT ;  /* 0x0000000000007dc7 */ /* 0x000fe20008000000 */
[----:B------:R-:W-:Y:S01]  /*13e0*/  CCTL.IVALL ;  /* 0x00000000ff00798f */ /* 0x000fe20002000000 */
[----:B------:R-:W-:Y:S05]  /*13f0*/  BRA `(.L_x_15) ;  /* 0x0000000000047947 */ /* 0x000fea0003800000 */
.L_x_14:
[----:B------:R-:W-:Y:S06]  /*1400*/  BAR.SYNC.DEFER_BLOCKING 0x0 ;  /* 0x0000000000007b1d */ /* 0x000fec0000010000 */
.L_x_15:
[----:B------:R-:W-:Y:S02]  /*1410*/  ULDC UR4, c[0x0][0x28c] ;  /* 0x0000a30000047ab9 */ /* 0x000fe40000000800 */
[----:B------:R-:W-:-:S04]  /*1420*/  UIADD3 UR4, UR4, 0x7f, URZ ;  /* 0x0000007f04047890 */ /* 0x000fc8000fffe03f */
[----:B------:R-:W-:-:S04]  /*1430*/  USHF.R.S32.HI UR5, URZ, 0x1f, UR4 ;  /* 0x0000001f3f057899 */ /* 0x000fc80008011404 */
[----:B------:R-:W-:-:S04]  /*1440*/  ULEA.HI UR5, UR5, UR4, URZ, 0x7 ;  /* 0x0000000405057291 */ /* 0x000fc8000f8f383f */
[----:B------:R-:W-:Y:S01]  /*1450*/  USHF.R.S32.HI UR39, URZ, 0x7, UR5 ;  /* 0x000000073f277899 */ /* 0x000fe20008011405 */
[----:B------:R-:W-:Y:S11]  /*1460*/  @!P2 BRA `(.L_x_16) ;  /* 0x000000480060a947 */ /* 0x000ff60003800000 */
[----:B------:R-:W-:-:S06]  /*1470*/  UISETP.GT.U32.AND UP1, UPT, UR14, 0x1, UPT ;  /* 0x000000010e00788c */ /* 0x000fcc000bf24070 */
[----:B------:R-:W-:-:S13]  /*1480*/  PLOP3.LUT P0, PT, PT, PT, UP1, 0x80, 0x0 ;  /* 0x000000000000781c */ /* 0x000fda0003f0f018 */
[----:B------:R-:W-:Y:S05]  /*1490*/  @P0 EXIT ;  /* 0x000000000000094d */ /* 0x000fea0003800000 */
.L_x_17:
[----:B------:R-:W-:-:S08]  /*14a0*/  NOP ;  /* 0x0000000000007918 */ /* 0x000fd00000000000 */
[----:B------:R-:W0:Y:S02]  /*14b0*/  USETMAXREG.TRY_ALLOC.CTAPOOL UP1, 0xe8 ;  /* 0x000000e8000079c8 */ /* 0x000e240008020600 */
[----:B0-----:R-:W-:-:S13]  /*14c0*/  PLOP3.LUT P0, PT, PT, PT, UP1, 0x80, 0x0 ;  /* 0x000000000000781c */ /* 0x001fda0003f0f018 */
[----:B------:R-:W-:Y:S05]  /*14d0*/  @!P0 BRA `(.L_x_17) ;  /* 0xfffffffc00f08947 */ /* 0x000fea000383ffff */
[----:B------:R-:W-:-:S13]  /*14e0*/  LOP3.LUT P0, RZ, R4, 0xff, RZ, 0xc0, !PT ;  /* 0x000000ff04ff7812 */ /* 0x000fda000780c0ff */
[----:B------:R-:W-:Y:S05]  /*14f0*/  @!P0 EXIT ;  /* 0x000000000000894d */ /* 0x000fea0003800000 */
[----:B------:R-:W0:Y:S01]  /*1500*/  S2UR UR5, SR_CgaCtaId ;  /* 0x00000000000579c3 */ /* 0x000e220000008800 */
[CC--:B------:R-:W-:Y:S01]  /*1510*/  LEA.HI R0, R6.reuse, R3.reuse, RZ, 0x2 ;  /* 0x0000000306007211 */ /* 0x0c0fe200078f10ff */
[----:B------:R-:W-:Y:S01]  /*1520*/  UMOV UR42, 0x400 ;  /* 0x00000400002a7882 */ /* 0x000fe20000000000 */
[----:B------:R-:W-:Y:S01]  /*1530*/  LEA.HI R6, R6, R3, RZ, 0x5 ;  /* 0x0000000306067211 */ /* 0x000fe200078f28ff */
[----:B------:R-:W-:Y:S01]  /*1540*/  USHF.R.U32.HI UR4, URZ, 0x2, UR39 ;  /* 0x000000023f047899 */ /* 0x000fe20008011627 */
[--C-:B------:R-:W-:Y:S01]  /*1550*/  SHF.R.S32.HI R90, RZ, 0x2, R0.reuse ;  /* 0x00000002ff5a7819 */ /* 0x100fe20000011400 */
[----:B------:R-:W-:Y:S01]  /*1560*/  ULOP3.LUT UR45, UR39, 0x3, URZ, 0xc0, !UPT ;  /* 0x00000003272d7892 */ /* 0x000fe2000f8ec03f */
[----:B------:R-:W-:Y:S01]  /*1570*/  SHF.R.S32.HI R5, RZ, 0x1f, R0 ;  /* 0x0000001fff057819 */ /* 0x000fe20000011400 */
[----:B------:R-:W1:Y:S01]  /*1580*/  LDC R94, c[0x0][0x288] ;  /* 0x0000a200ff5e7b82 */ /* 0x000e620000000800 */
[----:B------:R-:W-:Y:S01]  /*1590*/  LOP3.LUT R0, R0, 0xfffffffc, RZ, 0xc0, !PT ;  /* 0xfffffffc00007812 */ /* 0x000fe200078ec0ff */
[----:B------:R-:W-:Y:S01]  /*15a0*/  UISETP.LT.AND UP1, UPT, UR39, 0x1, UPT ;  /* 0x000000012700788c */ /* 0x000fe2000bf21270 */
[----:B------:R-:W-:Y:S01]  /*15b0*/  LEA.HI R5, R5, R90, RZ, 0x3 ;  /* 0x0000005a05057211 */ /* 0x000fe200078f18ff */
[----:B------:R-:W-:-:S02]  /*15c0*/  ULOP3.LUT UR4, UR4, 0x1, URZ, 0xc0, !UPT ;  /* 0x0000000104047892 */ /* 0x000fc4000f8ec03f */
[----:B------:R-:W-:Y:S01]  /*15d0*/  IMAD.IADD R3, R3, 0x1, -R0 ;  /* 0x0000000103037824 */ /* 0x000fe200078e0a00 */
[----:B------:R-:W-:Y:S01]  /*15e0*/  LOP3.LUT R5, R5, 0xfffffff8, RZ, 0xc0, !PT ;  /* 0xfffffff805057812 */ /* 0x000fe200078ec0ff */
[----:B------:R-:W-:Y:S01]  /*15f0*/  VIADD R0, R95, 0xffffffff ;  /* 0xffffffff5f007836 */ /* 0x000fe20000000000 */
[----:B------:R-:W-:Y:S01]  /*1600*/  ULDC UR44, c[0x0][0x658] ;  /* 0x00019600002c7ab9 */ /* 0x000fe20000000800 */
[----:B------:R-:W-:Y:S01]  /*1610*/  IMAD.SHL.U32 R92, R3, 0x2, RZ ;  /* 0x00000002035c7824 */ /* 0x000fe200078e00ff */
[----:B------:R-:W-:Y:S01]  /*1620*/  UMOV UR6, 0xffffffff ;  /* 0xffffffff00067882 */ /* 0x000fe20000000000 */
[----:B------:R-:W-:Y:S01]  /*1630*/  IMAD.IADD R90, R90, 0x1, -R5 ;  /* 0x000000015a5a7824 */ /* 0x000fe200078e0a05 */
[C---:B------:R-:W-:Y:S01]  /*1640*/  ISETP.NE.AND P0, PT, R0.reuse, RZ, PT ;  /* 0x000000ff0000720c */ /* 0x040fe20003f05270 */
[----:B------:R-:W-:Y:S01]  /*1650*/  IMAD.SHL.U32 R0, R0, 0x8, RZ ;  /* 0x0000000800007824 */ /* 0x000fe200078e00ff */
[----:B------:R-:W-:Y:S01]  /*1660*/  SHF.R.S32.HI R5, RZ, 0x5, R6 ;  /* 0x00000005ff057819 */ /* 0x000fe20000011406 */
[----:B0-----:R-:W-:Y:S01]  /*1670*/  ULEA UR42, UR5, UR42, 0x18 ;  /* 0x0000002a052a7291 */ /* 0x001fe2000f8ec03f */
[--C-:B------:R-:W-:Y:S01]  /*1680*/  SHF.R.S32.HI R91, RZ, 0x1f, R90.reuse ;  /* 0x0000001fff5b7819 */ /* 0x100fe2000001145a */
[----:B------:R-:W-:Y:S01]  /*1690*/  ULDC UR8, c[0x0][0x284] ;  /* 0x0000a10000087ab9 */ /* 0x000fe20000000800 */
[----:B------:R-:W-:Y:S01]  /*16a0*/  LOP3.LUT R0, R0, 0x8, RZ, 0xc0, !PT ;  /* 0x0000000800007812 */ /* 0x000fe200078ec0ff */
[----:B------:R-:W-:Y:S01]  /*16b0*/  UIADD3 UR49, UR42, 0x50, URZ ;  /* 0x000000502a317890 */ /* 0x000fe2000fffe03f */
[C-C-:B------:R-:W-:Y:S01]  /*16c0*/  IMAD R97, R5.reuse, -0x10, -R90.reuse ;  /* 0xfffffff005617824 */ /* 0x140fe200078e0a5a */
[----:B------:R-:W-:Y:S01]  /*16d0*/  USEL UR45, UR45, URZ, !UP0 ;  /* 0x0000003f2d2d7287 */ /* 0x000fe2000c000000 */
[----:B------:R-:W-:Y:S01]  /*16e0*/  IMAD.WIDE R90, R5, 0x10, R90 ;  /* 0x00000010055a7825 */ /* 0x000fe200078e025a */
[----:B------:R-:W-:Y:S01]  /*16f0*/  USEL UR46, UR39, 0x1, UP1 ;  /* 0x00000001272e7887 */ /* 0x000fe20008800000 */
[----:B------:R-:W-:Y:S01]  /*1700*/  SEL R99, RZ, 0x1, P0 ;  /* 0x00000001ff637807 */ /* 0x000fe20000000000 */
[----:B------:R-:W-:Y:S01]  /*1710*/  USHF.L.U32 UR6, UR6, UR44, URZ ;  /* 0x0000002c06067299 */ /* 0x000fe2000800063f */
[----:B-1----:R-:W-:Y:S01]  /*1720*/  IMAD R94, R3, -0x2, R94 ;  /* 0xfffffffe035e7824 */ /* 0x002fe200078e025e */
[----:B------:R-:W-:Y:S01]  /*1730*/  UISETP.EQ.U32.AND UP0, UPT, UR4, 0x1, !UP0 ;  /* 0x000000010400788c */ /* 0x000fe2000c702070 */
[----:B------:R-:W-:Y:S01]  /*1740*/  LEA R95, R95, UR49, 0x3 ;  /* 0x000000315f5f7c11 */ /* 0x000fe2000f8e18ff */
[----:B------:R-:W-:Y:S01]  /*1750*/  VIADD R97, R97, UR8 ;  /* 0x0000000861617c36 */ /* 0x000fe20008000000 */
[C---:B------:R-:W-:Y:S01]  /*1760*/  LOP3.LUT R100, R0.reuse, 0x8, RZ, 0x3c, !PT ;  /* 0x0000000800647812 */ /* 0x040fe200078e3cff */
[----:B------:R-:W-:Y:S01]  /*1770*/  ULDC UR43, c[0x0][0x600] ;  /* 0x00018000002b7ab9 */ /* 0x000fe20000000800 */
[----:B------:R-:W-:Y:S01]  /*1780*/  LOP3.LUT R96, R0, 0x18, RZ, 0x3c, !PT ;  /* 0x0000001800607812 */ /* 0x000fe200078e3cff */
[----:B------:R-:W-:Y:S01]  /*1790*/  UMOV UR7, 0x1 ;  /* 0x0000000100077882 */ /* 0x000fe20000000000 */
[----:B------:R-:W-:Y:S01]  /*17a0*/  SHF.R.S32.HI R93, RZ, 0x1f, R92 ;  /* 0x0000001fff5d7819 */ /* 0x000fe2000001145c */
[----:B------:R-:W-:-:S02]  /*17b0*/  USHF.L.U32 UR40, UR39, 0x1, URZ ;  /* 0x0000000127287899 */ /* 0x000fc4000800063f */
[----:B------:R-:W-:Y:S02]  /*17c0*/  USHF.L.U64.HI UR41, UR50, 0x1, UR37 ;  /* 0x0000000132297899 */ /* 0x000fe40008010225 */
[----:B------:R-:W-:Y:S02]  /*17d0*/  UIADD3 UR43, UR43, -0x1, URZ ;  /* 0xffffffff2b2b7890 */ /* 0x000fe4000fffe03f */
[----:B------:R-:W-:Y:S02]  /*17e0*/  USHF.L.U32 UR44, UR7, UR44, URZ ;  /* 0x0000002c072c7299 */ /* 0x000fe4000800063f */
[----:B------:R-:W-:Y:S02]  /*17f0*/  UIADD3 UR46, -UR46, UR39, URZ ;  /* 0x000000272e2e7290 */ /* 0x000fe4000fffe13f */
[----:B------:R-:W-:Y:S02]  /*1800*/  ULOP3.LUT UR47, URZ, UR6, URZ, 0x33, !UPT ;  /* 0x000000063f2f7292 */ /* 0x000fe4000f8e333f */
[----:B------:R-:W-:-:S12]  /*1810*/  USEL UR48, URZ, 0x1, !UP0 ;  /* 0x000000013f307887 */ /* 0x000fd8000c000000 */
.L_x_169:
[----:B------:R-:W-:-:S04]  /*1820*/  SHF.L.U32 R0, R99, 0x1f, RZ ;  /* 0x0000001f63007819 */ /* 0x000fc800000006ff */
[----:B------:R-:W0:Y:S02]  /*1830*/  SYNCS.PHASECHK.TRANS64.TRYWAIT P0, [R95+URZ+-0x8], R0 ;  /* 0xfffff8005f0075a7 */ /* 0x000e24000800017f */
[----:B01-34-:R-:W-:Y:S05]  /*1840*/  @!P0 BRA `(.L_x_18) ;  /* 0x0000005400bc8947 */ /* 0x01bfea0003800000 */
.L_x_191:
[----:B------:R-:W-:Y:S02]  /*1850*/  ULDC UR4, c[0x0][0x28c] ;  /* 0x0000a30000047ab9 */ /* 0x000fe40000000800 */
[----:B------:R-:W-:-:S13]  /*1860*/  ISETP.LT.AND P0, PT, RZ, UR4, PT ;  /* 0x00000004ff007c0c */ /* 0x000fda000bf01270 */
[----:B------:R-:W-:Y:S05]  /*1870*/  @P0 BRA `(.L_x_19) ;  /* 0x0000000000400947 */ /* 0x000fea0003800000 */
[----:B0-----:R-:W-:Y:S01]  /*1880*/  MOV R0, 0x0 ;  /* 0x0000000000007802 */ /* 0x001fe20000000f00 */
[----:B------:R-:W-:Y:S01]  /*1890*/  ULDC.64 UR4, c[0x4][0x68] ;  /* 0x01001a0000047ab9 */ /* 0x000fe20000000a00 */
[----:B------:R-:W-:Y:S01]  /*18a0*/  ULDC.64 UR6, c[0x4][0x8] ;  /* 0x0100020000067ab9 */ /* 0x000fe20000000a00 */
[----:B------:R-:W-:Y:S01]  /*18b0*/  IMAD.U32 R4, RZ, RZ, UR4 ;  /* 0x00000004ff047e24 */ /* 0x000fe2000f8e00ff */
[----:B------:R0:W1:Y:S01]  /*18c0*/  LDC.64 R14, c[0x4][R0] ;  /* 0x01000000000e7b82 */ /* 0x0000620000000a00 */
[----:B------:R-:W-:Y:S01]  /*18d0*/  IMAD.U32 R5, RZ, RZ, UR5 ;  /* 0x00000005ff057e24 */ /* 0x000fe2000f8e00ff */
[----:B------:R-:W-:Y:S01]  /*18e0*/  ULDC.64 UR4, c[0x4][0x70] ;  /* 0x01001c0000047ab9 */ /* 0x000fe20000000a00 */
[----:B------:R-:W-:Y:S02]  /*18f0*/  IMAD.U32 R10, RZ, RZ, UR6 ;  /* 0x00000006ff0a7e24 */ /* 0x000fe4000f8e00ff */
[----:B------:R-:W-:Y:S02]  /*1900*/  IMAD.U32 R6, RZ, RZ, UR4 ;  /* 0x00000004ff067e24 */ /* 0x000fe4000f8e00ff */
[----:B------:R-:W-:-:S02]  /*1910*/  IMAD.U32 R7, RZ, RZ, UR5 ;  /* 0x00000005ff077e24 */ /* 0x000fc4000f8e00ff */
[----:B------:R-:W-:Y:S02]  /*1920*/  IMAD.U32 R11, RZ, RZ, UR7 ;  /* 0x00000007ff0b7e24 */ /* 0x000fe4000f8e00ff */
[----:B------:R-:W-:Y:S02]  /*1930*/  IMAD.MOV.U32 R8, RZ, RZ, 0x1e1 ;  /* 0x000001e1ff087424 */ /* 0x000fe400078e00ff */
[----:B------:R-:W-:Y:S02]  /*1940*/  IMAD.MOV.U32 R12, RZ, RZ, 0x1 ;  /* 0x00000001ff0c7424 */ /* 0x000fe400078e00ff */
[----:B0-----:R-:W-:-:S07]  /*1950*/  IMAD.MOV.U32 R13, RZ, RZ, RZ ;  /* 0x000000ffff0d7224 */ /* 0x001fce00078e00ff */
[----:B------:R-:W-:-:S07]  /*1960*/  LEPC R20, `(.L_x_19) ;  /* 0x000000001014794e */ /* 0x000fce0000000000 */
[----:B-1---5:R-:W-:Y:S05]  /*1970*/  CALL.ABS.NOINC R14 ;  /* 0x000000000e007343 */ /* 0x022fea0003c00000 */
.L_x_19:
[----:B------:R-:W-:-:S06]  /*1980*/  ULOP3.LUT UR4, UR36, 0x1, URZ, 0xfc, !UPT ;  /* 0x0000000124047892 */ /* 0x000fcc000f8efc3f */
[----:B0-----:R-:W-:-:S05]  /*1990*/  IMAD.U32 R0, RZ, RZ, UR4 ;  /* 0x00000004ff007e24 */ /* 0x001fca000f8e00ff */
[----:B------:R-:W-:-:S13]  /*19a0*/  ISETP.NE.AND P0, PT, R0, 0x3, PT ;  /* 0x000000030000780c */ /* 0x000fda0003f05270 */
[----:B------:R-:W-:Y:S05]  /*19b0*/  @!P0 BRA `(.L_x_20) ;  /* 0x0000000000048947 */ /* 0x000fea0003800000 */
[----:B------:R-:W-:Y:S01]  /*19c0*/  BPT.TRAP 0x1 ;  /* 0x000000040000795c */ /* 0x000fe20000300000 */
.L_x_20:
[----:B------:R-:W-:Y:S02]  /*19d0*/  IMAD.U32 R3, RZ, RZ, UR45 ;  /* 0x0000002dff037e24 */ /* 0x000fe4000f8e00ff */
[----:B------:R-:W-:-:S03]  /*19e0*/  IMAD.U32 R0, RZ, RZ, UR48 ;  /* 0x00000030ff007e24 */ /* 0x000fc6000f8e00ff */
[----:B------:R-:W-:Y:S02]  /*19f0*/  LEA R3, R3, UR42, 0x3 ;  /* 0x0000002a03037c11 */ /* 0x000fe4000f8e18ff */
[----:B------:R-:W-:-:S04]  /*1a00*/  SHF.L.U32 R0, R0, 0x1f, RZ ;  /* 0x0000001f00007819 */ /* 0x000fc800000006ff */
[----:B------:R0:W1:Y:S01]  /*1a10*/  SYNCS.PHASECHK.TRANS64.TRYWAIT P1, [R3+URZ], R0 ;  /* 0x00000000030075a7 */ /* 0x000062000802017f */
[----:B------:R-:W-:Y:S05]  /*1a20*/  @!P0 BRA `(.L_x_21) ;  /* 0x0000000000048947 */ /* 0x000fea0003800000 */
[----:B------:R-:W-:Y:S01]  /*1a30*/  BPT.TRAP 0x1 ;  /* 0x000000040000795c */ /* 0x000fe20000300000 */
.L_x_21:
[----:B------:R-:W-:-:S05]  /*1a40*/  IMAD.U32 R4, RZ, RZ, UR46 ;  /* 0x0000002eff047e24 */ /* 0x000fca000f8e00ff */
[----:B------:R-:W-:Y:S01]  /*1a50*/  ISETP.GE.AND P2, PT, R4, 0x1, PT ;  /* 0x000000010400780c */ /* 0x000fe20003f46270 */
[----:B-1----:R-:W-:-:S12]  /*1a60*/  @P1 BRA `(.L_x_22) ;  /* 0x0000000000081947 */ /* 0x002fd80003800000 */
[----:B------:R-:W1:Y:S02]  /*1a70*/  SYNCS.PHASECHK.TRANS64.TRYWAIT P1, [R3+URZ], R0 ;  /* 0x00000000030075a7 */ /* 0x000e64000802017f */
[----:B-1----:R-:W-:Y:S05]  /*1a80*/  @!P1 BRA `(.L_x_23) ;  /* 0x0000005400409947 */ /* 0x002fea0003800000 */
.L_x_22:
[----:B------:R-:W-:Y:S05]  /*1a90*/  WARPSYNC.ALL ;  /* 0x0000000000007948 */ /* 0x000fea0003800000 */
[----:B------:R-:W-:Y:S01]  /*1aa0*/  UIADD3 UR4, UR42, 0x180, URZ ;  /* 0x000001802a047890 */ /* 0x000fe2000fffe03f */
[----:B------:R-:W-:Y:S01]  /*1ab0*/  WARPGROUP.ARRIVE ;  /* 0x00000000000079c5 */ /* 0x000fe20000000000 */
[----:B------:R-:W-:Y:S02]  /*1ac0*/  UIADD3 UR5, UR42, 0x8180, URZ ;  /* 0x000081802a057890 */ /* 0x000fe4000fffe03f */
[----:B------:R-:W-:Y:S02]  /*1ad0*/  USHF.R.U32.HI UR4, URZ, 0x4, UR4 ;  /* 0x000000043f047899 */ /* 0x000fe40008011604 */
[----:B------:R-:W-:-:S02]  /*1ae0*/  USHF.R.U32.HI UR5, URZ, 0x4, UR5 ;  /* 0x000000043f057899 */ /* 0x000fc40008011605 */
[----:B------:R-:W-:Y:S02]  /*1af0*/  ULOP3.LUT UR4, UR4, 0x3fff, URZ, 0xc0, !UPT ;  /* 0x00003fff04047892 */ /* 0x000fe4000f8ec03f */
[----:B------:R-:W-:Y:S02]  /*1b00*/  ULOP3.LUT UR5, UR5, 0x3fff, URZ, 0xc0, !UPT ;  /* 0x00003fff05057892 */ /* 0x000fe4000f8ec03f */
[----:B------:R-:W-:Y:S02]  /*1b10*/  ULOP3.LUT UR8, UR4, 0x10000, URZ, 0xfc, !UPT ;  /* 0x0001000004087892 */ /* 0x000fe4000f8efc3f */
[----:B------:R-:W-:Y:S02]  /*1b20*/  ULOP3.LUT UR9, UR5, 0x10000, URZ, 0xfc, !UPT ;  /* 0x0001000005097892 */ /* 0x000fe4000f8efc3f */
[----:B------:R-:W-:Y:S02]  /*1b30*/  ULEA UR10, UR45, UR8, 0x9 ;  /* 0x000000082d0a7291 */ /* 0x000fe4000f8e483f */
[----:B------:R-:W-:Y:S01]  /*1b40*/  ULEA UR11, UR45, UR9, 0xa ;  /* 0x000000092d0b7291 */ /* 0x000fe2000f8e503f */
[----:B------:R-:W-:Y:S01]  /*1b50*/  UMOV UR5, 0x40000040 ;  /* 0x4000004000057882 */ /* 0x000fe20000000000 */
[----:B------:R-:W-:-:S03]  /*1b60*/  UMOV UR7, 0x40000040 ;  /* 0x4000004000077882 */ /* 0x000fc60000000000 */
[----:B------:R-:W-:Y:S02]  /*1b70*/  UMOV UR4, UR10 ;  /* 0x0000000a00047c82 */ /* 0x000fe40008000000 */
[----:B------:R-:W-:Y:S02]  /*1b80*/  UMOV UR6, UR11 ;  /* 0x0000000b00067c82 */ /* 0x000fe40008000000 */
[----:B------:R-:W-:Y:S01]  /*1b90*/  IGMMA.64x128x32.S8.S8 R24, gdesc[UR4], RZ, !UPT, gsb0 ;  /* 0x03600000041879f1 */ /* 0x000fe2000c0410ff */
[----:B------:R-:W-:Y:S02]  /*1ba0*/  UIADD3 UR4, UR10, 0x2, URZ ;  /* 0x000000020a047890 */ /* 0x000fe4000fffe03f */
[----:B------:R-:W-:Y:S01]  /*1bb0*/  UIADD3 UR6, UR11, 0x2, URZ ;  /* 0x000000020b067890 */ /* 0x000fe2000fffe03f */
[----:B------:R-:W-:Y:S01]  /*1bc0*/  UMOV UR5, 0x40000040 ;  /* 0x4000004000057882 */ /* 0x000fe20000000000 */
[----:B------:R-:W-:Y:S01]  /*1bd0*/  UMOV UR7, 0x40000040 ;  /* 0x4000004000077882 */ /* 0x000fe20000000000 */
[----:B------:R-:W-:-:S02]  /*1be0*/  WARPGROUP.DEPBAR.LE gsb0, 0x0 ;  /* 0x00008000000079c5 */ /* 0x000fc40000010000 */
[----:B------:R-:W-:-:S06]  /*1bf0*/  WARPGROUP.ARRIVE ;  /* 0x00000000000079c5 */ /* 0x000fcc0000000000 */
[----:B------:R-:W-:Y:S01]  /*1c00*/  IGMMA.64x128x32.S8.S8 R24, gdesc[UR4], R24, gsb0 ;  /* 0x03600000041879f1 */ /* 0x000fe20008041018 */
[----:B------:R-:W-:Y:S02]  /*1c10*/  UIADD3 UR4, UR10, 0x4, URZ ;  /* 0x000000040a047890 */ /* 0x000fe4000fffe03f */
[----:B------:R-:W-:Y:S01]  /*1c20*/  UIADD3 UR6, UR11, 0x4, URZ ;  /* 0x000000040b067890 */ /* 0x000fe2000fffe03f */
[----:B------:R-:W-:Y:S01]  /*1c30*/  UMOV UR5, 0x40000040 ;  /* 0x4000004000057882 */ /* 0x000fe20000000000 */
[----:B------:R-:W-:Y:S01]  /*1c40*/  UMOV UR7, 0x40000040 ;  /* 0x4000004000077882 */ /* 0x000fe20000000000 */
[----:B------:R-:W-:Y:S02]  /*1c50*/  WARPGROUP.DEPBAR.LE gsb0, 0x0 ;  /* 0x00008000000079c5 */ /* 0x000fe40000010000 */
        /* <DEDUP_REMOVED lines=8> */
[----:B------:R-:W-:Y:S03]  /*1ce0*/  IGMMA.64x128x32.S8.S8 R24, gdesc[UR4], R24, gsb0 ;  /* 0x03600000041879f1 */ /* 0x000fe60008041018 */
[----:B------:R-:W-:Y:S02]  /*1cf0*/  WARPGROUP.DEPBAR.LE gsb0, 0x0 ;  /* 0x00008000000079c5 */ /* 0x000fe40000010000 */
[----:B------:R-:W-:Y:S05]  /*1d00*/  @!P2 BRA `(.L_x_24) ;  /* 0x000000040018a947 */ /* 0x000fea0003800000 */
[----:B------:R-:W-:Y:S01]  /*1d10*/  UIADD3 UR4, UR45, 0x1, URZ ;  /* 0x000000012d047890 */ /* 0x000fe2000fffe03f */
[----:B01----:R-:W-:Y:S02]  /*1d20*/  IMAD.U32 R0, RZ, RZ, UR46 ;  /* 0x0000002eff007e24 */ /* 0x003fe4000f8e00ff */
[----:B------:R-:W-:Y:S01]  /*1d30*/  IMAD.U32 R3, RZ, RZ, UR45 ;  /* 0x0000002dff037e24 */ /* 0x000fe2000f8e00ff */
[----:B------:R-:W-:-:S04]  /*1d40*/  UISETP.NE.AND UP0, UPT, UR4, 0x4, UPT ;  /* 0x000000040400788c */ /* 0x000fc8000bf05270 */
[----:B------:R-:W-:Y:S02]  /*1d50*/  USEL UR5, URZ, 0x1, UP0 ;  /* 0x000000013f057887 */ /* 0x000fe40008000000 */
[----:B------:R-:W-:Y:S02]  /*1d60*/  USEL UR10, UR4, URZ, UP0 ;  /* 0x0000003f040a7287 */ /* 0x000fe40008000000 */
[----:B------:R-:W-:-:S06]  /*1d70*/  ULOP3.LUT UR5, UR48, UR5, URZ, 0x3c, !UPT ;  /* 0x0000000530057292 */ /* 0x000fcc000f8e3c3f */
[----:B------:R-:W-:-:S07]  /*1d80*/  IMAD.U32 R6, RZ, RZ, UR5 ;  /* 0x00000005ff067e24 */ /* 0x000fce000f8e00ff */
.L_x_31:
[----:B------:R-:W-:Y:S05]  /*1d90*/  @!P0 BRA `(.L_x_25) ;  /* 0x0000000000048947 */ /* 0x000fea0003800000 */
[----:B------:R-:W-:Y:S01]  /*1da0*/  BPT.TRAP 0x1 ;  /* 0x000000040000795c */ /* 0x000fe20000300000 */
.L_x_25:
[----:B------:R-:W-:Y:S01]  /*1db0*/  ULEA UR4, UR10, UR42, 0x3 ;  /* 0x0000002a0a047291 */ /* 0x000fe2000f8e183f */
[----:B------:R-:W-:-:S08]  /*1dc0*/  SHF.L.U32 R4, R6, 0x1f, RZ ;  /* 0x0000001f06047819 */ /* 0x000fd000000006ff */
[----:B------:R0:W1:Y:S01]  /*1dd0*/  SYNCS.PHASECHK.TRANS64.TRYWAIT P1, [UR4], R4 ;  /* 0x00000004ff0075a7 */ /* 0x0000620008020144 */
[----:B------:R-:W-:Y:S05]  /*1de0*/  @!P0 BRA `(.L_x_26) ;  /* 0x0000000000048947 */ /* 0x000fea0003800000 */
[----:B------:R-:W-:Y:S01]  /*1df0*/  BPT.TRAP 0x1 ;  /* 0x000000040000795c */ /* 0x000fe20000300000 */
.L_x_26:
[----:B-1----:R-:W-:Y:S05]  /*1e00*/  @P1 BRA `(.L_x_27) ;  /* 0x0000000000081947 */ /* 0x002fea0003800000 */
[----:B------:R-:W1:Y:S02]  /*1e10*/  SYNCS.PHASECHK.TRANS64.TRYWAIT P1, [UR4], R4 ;  /* 0x00000004ff0075a7 */ /* 0x000e640008020144 */
[----:B-1----:R-:W-:Y:S05]  /*1e20*/  @!P1 BRA `(.L_x_28) ;  /* 0x00000050006c9947 */ /* 0x002fea0003800000 */
.L_x_27:
[----:B------:R-:W-:Y:S01]  /*1e30*/  ULEA UR11, UR10, UR8, 0x9 ;  /* 0x000000080a0b7291 */ /* 0x000fe2000f8e483f */
[----:B------:R-:W-:Y:S01]  /*1e40*/  WARPGROUP.ARRIVE ;  /* 0x00000000000079c5 */ /* 0x000fe20000000000 */
[----:B------:R-:W-:Y:S01]  /*1e50*/  ULEA UR12, UR10, UR9, 0xa ;  /* 0x000000090a0c7291 */ /* 0x000fe2000f8e503f */
[----:B------:R-:W-:Y:S01]  /*1e60*/  UMOV UR5, 0x40000040 ;  /* 0x4000004000057882 */ /* 0x000fe20000000000 */
[----:B------:R-:W-:-:S03]  /*1e70*/  UMOV UR7, 0x40000040 ;  /* 0x4000004000077882 */ /* 0x000fc60000000000 */
[----:B------:R-:W-:Y:S02]  /*1e80*/  UMOV UR4, UR11 ;  /* 0x0000000b00047c82 */ /* 0x000fe40008000000 */
[----:B------:R-:W-:Y:S02]  /*1e90*/  UMOV UR6, UR12 ;  /* 0x0000000c00067c82 */ /* 0x000fe40008000000 */
[----:B------:R-:W-:Y:S01]  /*1ea0*/  IGMMA.64x128x32.S8.S8 R24, gdesc[UR4], R24, gsb0 ;  /* 0x03600000041879f1 */ /* 0x000fe20008041018 */
        /* <DEDUP_REMOVED lines=23> */
[----:B------:R-:W-:Y:S01]  /*2020*/  BPT.TRAP 0x1 ;  /* 0x000000040000795c */ /* 0x000fe20000300000 */
.L_x_29:
[----:B------:R-:W-:Y:S01]  /*2030*/  ISETP.NE.AND P1, PT, R23, RZ, PT ;  /* 0x000000ff1700720c */ /* 0x000fe20003f25270 */
[----:B------:R-:W-:-:S12]  /*2040*/  UISETP.GT.U32.AND UP0, UPT, UR36, 0x1, UPT ;  /* 0x000000012400788c */ /* 0x000fd8000bf04070 */
[----:B01----:R-:W-:-:S05]  /*2050*/  @P1 LEA R4, R3, UR42, 0x3 ;  /* 0x0000002a03041c11 */ /* 0x003fca000f8e18ff */
[----:B------:R-:W-:-:S05]  /*2060*/  @P1 VIADD R5, R4, 0x20 ;  /* 0x0000002004051836 */ /* 0x000fca0000000000 */
[----:B------:R-:W-:-:S04]  /*2070*/  @P1 PRMT R5, R22, 0x654, R5 ;  /* 0x0000065416051816 */ /* 0x000fc80000000005 */
[----:B------:R0:W-:Y:S01]  /*2080*/  @P1 SYNCS.ARRIVE.TRANS64.RED.A1T0 RZ, [R5+URZ], RZ ;  /* 0x000000ff05ff19a7 */ /* 0x0001e2000810043f */
[----:B------:R-:W-:-:S13]  /*2090*/  PLOP3.LUT P1, PT, PT, PT, UP0, 0x80, 0x0 ;  /* 0x000000000000781c */ /* 0x000fda0003f2f008 */
[----:B0-----:R-:W-:Y:S05]  /*20a0*/  @P1 BRA `(.L_x_30) ;  /* 0x0000000000041947 */ /* 0x001fea0003800000 */
[----:B------:R-:W-:Y:S01]  /*20b0*/  BPT.TRAP 0x1 ;  /* 0x000000040000795c */ /* 0x000fe20000300000 */
.L_x_30:
[----:B------:R-:W-:Y:S01]  /*20c0*/  UIADD3 UR10, UR10, 0x1, URZ ;  /* 0x000000010a0a7890 */ /* 0x000fe2000fffe03f */
[C---:B------:R-:W-:Y:S01]  /*20d0*/  ISETP.GT.AND P2, PT, R0.reuse, 0x1, PT ;  /* 0x000000010000780c */ /* 0x040fe20003f44270 */
[----:B------:R-:W-:Y:S02]  /*20e0*/  VIADD R3, R3, 0x1 ;  /* 0x0000000103037836 */ /* 0x000fe40000000000 */
[----:B------:R-:W-:Y:S01]  /*20f0*/  UISETP.NE.AND UP0, UPT, UR10, 0x4, UPT ;  /* 0x000000040a00788c */ /* 0x000fe2000bf05270 */
[----:B------:R-:W-:Y:S02]  /*2100*/  VIADD R0, R0, 0xffffffff ;  /* 0xffffffff00007836 */ /* 0x000fe40000000000 */
[C---:B------:R-:W-:Y:S01]  /*2110*/  ISETP.NE.AND P1, PT, R3.reuse, 0x4, PT ;  /* 0x000000040300780c */ /* 0x040fe20003f25270 */
[----:B------:R-:W-:Y:S02]  /*2120*/  USEL UR4, URZ, 0x1, UP0 ;  /* 0x000000013f047887 */ /* 0x000fe40008000000 */
[----:B------:R-:W-:Y:S01]  /*2130*/  USEL UR10, UR10, URZ, UP0 ;  /* 0x0000003f0a0a7287 */ /* 0x000fe20008000000 */
[----:B------:R-:W-:-:S03]  /*2140*/  SEL R3, R3, RZ, P1 ;  /* 0x000000ff03037207 */ /* 0x000fc60000800000 */
[----:B------:R-:W-:Y:S01]  /*2150*/  LOP3.LUT R6, R6, UR4, RZ, 0x3c, !PT ;  /* 0x0000000406067c12 */ /* 0x000fe2000f8e3cff */
[----:B------:R-:W-:Y:S07]  /*2160*/  @P2 BRA `(.L_x_31) ;  /* 0xfffffffc00082947 */ /* 0x000fee000383ffff */
.L_x_24:
[----:B01----:R-:W0:Y:S01]  /*2170*/  LDC R0, c[0x0][0x28c] ;  /* 0x0000a300ff007b82 */ /* 0x003e220000000800 */
[----:B------:R1:W-:Y:S01]  /*2180*/  SYNCS.ARRIVE.TRANS64.A1T0 RZ, [R100+UR49], RZ ;  /* 0x000000ff64ff79a7 */ /* 0x0003e20008100031 */
[----:B0-----:R-:W-:-:S13]  /*2190*/  ISETP.GE.AND P1, PT, R0, 0x1, PT ;  /* 0x000000010000780c */ /* 0x001fda0003f26270 */
[----:B-1----:R-:W-:Y:S05]  /*21a0*/  @!P1 BRA `(.L_x_32) ;  /* 0x0000000000409947 */ /* 0x002fea0003800000 */
[----:B------:R-:W-:Y:S05]  /*21b0*/  @!P0 BRA `(.L_x_33) ;  /* 0x0000000000048947 */ /* 0x000fea0003800000 */
[----:B------:R-:W-:Y:S01]  /*21c0*/  BPT.TRAP 0x1 ;  /* 0x000000040000795c */ /* 0x000fe20000300000 */
.L_x_33:
[----:B------:R-:W-:Y:S01]  /*21d0*/  ISETP.NE.AND P0, PT, R23, RZ, PT ;  /* 0x000000ff1700720c */ /* 0x000fe20003f05270 */
[----:B------:R-:W-:-:S12]  /*21e0*/  IMAD.U32 R3, RZ, RZ, UR42 ;  /* 0x0000002aff037e24 */ /* 0x000fd8000f8e00ff */
[----:B------:R-:W-:-:S05]  /*21f0*/  VOTEU.ANY UP0, P0 ;  /* 0x00000000003f7886 */ /* 0x000fca0000000100 */
[----:B------:R-:W-:Y:S02]  /*2200*/  @UP0 UIADD3 UR4, UR46, UR45, URZ ;  /* 0x0000002d2e040290 */ /* 0x000fe4000fffe03f */
[----:B------:R-:W-:-:S04]  /*2210*/  UISETP.GT.U32.AND UP0, UPT, UR36, 0x1, UPT ;  /* 0x000000012400788c */ /* 0x000fc8000bf04070 */
[----:B------:R-:W-:-:S04]  /*2220*/  IMAD.U32 R0, RZ, RZ, UR4 ;  /* 0x00000004ff007e24 */ /* 0x000fc8000f8e00ff */
[----:B------:R-:W-:-:S05]  /*2230*/  @P0 IMAD.SHL.U32 R0, R0, 0x8, RZ ;  /* 0x0000000800000824 */ /* 0x000fca00078e00ff */
[----:B------:R-:W-:-:S04]  /*2240*/  @P0 LOP3.LUT R0, R0, 0x18, RZ, 0xc0, !PT ;  /* 0x0000001800000812 */ /* 0x000fc800078ec0ff */
[----:B------:R-:W-:-:S04]  /*2250*/  @P0 IADD3 R3, R3, 0x20, R0 ;  /* 0x0000002003030810 */ /* 0x000fc80007ffe000 */
[----:B------:R-:W-:-:S04]  /*2260*/  @P0 PRMT R3, R22, 0x654, R3 ;  /* 0x0000065416030816 */ /* 0x000fc80000000003 */
[----:B------:R0:W-:Y:S01]  /*2270*/  @P0 SYNCS.ARRIVE.TRANS64.RED.A1T0 RZ, [R3+URZ], RZ ;  /* 0x000000ff03ff09a7 */ /* 0x0001e2000810043f */
[----:B------:R-:W-:-:S13]  /*2280*/  PLOP3.LUT P0, PT, PT, PT, UP0, 0x80, 0x0 ;  /* 0x000000000000781c */ /* 0x000fda0003f0f008 */
[----:B0-----:R-:W-:Y:S05]  /*2290*/  @P0 BRA `(.L_x_32) ;  /* 0x0000000000040947 */ /* 0x001fea0003800000 */
[----:B------:R-:W-:Y:S01]  /*22a0*/  BPT.TRAP 0x1 ;  /* 0x000000040000795c */ /* 0x000fe20000300000 */
.L_x_32:
[----:B------:R-:W-:Y:S01]  /*22b0*/  SHF.L.U32 R4, R99, 0x1f, RZ ;  /* 0x0000001f63047819 */ /* 0x000fe200000006ff */
[----:B------:R-:W-:-:S03]  /*22c0*/  IMAD.SHL.U32 R0, R19, 0x40, RZ ;  /* 0x0000004013007824 */ /* 0x000fc600078e00ff */
[----:B------:R-:W0:Y:S02]  /*22d0*/  SYNCS.PHASECHK.TRANS64.TRYWAIT P0, [R95+URZ+0x8], R4 ;  /* 0x000008045f0075a7 */ /* 0x000e24000800017f */
[----:B0-----:R-:W-:Y:S05]  /*22e0*/  @!P0 BRA `(.L_x_34) ;  /* 0x0000004c00548947 */ /* 0x001fea0003800000 */
.L_x_192:
[----:B------:R-:W-:Y:S01]  /*22f0*/  ULDC UR4, c[0x0][0x284] ;  /* 0x0000a10000047ab9 */ /* 0x000fe20000000800 */
[----:B------:R-:W-:Y:S01]  /*2300*/  IMAD.SHL.U32 R11, R18, 0x80, RZ ;  /* 0x00000080120b7824 */ /* 0x000fe200078e00ff */
[----:B------:R-:W-:Y:S01]  /*2310*/  ISETP.GE.AND P0, PT, R0, UR4, PT ;  /* 0x0000000400007c0c */ /* 0x000fe2000bf06270 */
[----:B------:R-:W-:-:S03]  /*2320*/  ULDC UR4, c[0x0][0x288] ;  /* 0x0000a20000047ab9 */ /* 0x000fc60000000800 */
[----:B------:R-:W-:-:S13]  /*2330*/  ISETP.GE.OR P0, PT, R11, UR4, P0 ;  /* 0x000000040b007c0c */ /* 0x000fda0008706670 */
[----:B------:R-:W-:Y:S05]  /*2340*/  @P0 BRA `(.L_x_35) ;  /* 0x0000003000c80947 */ /* 0x000fea0003800000 */
[----:B------:R-:W1:Y:S01]  /*2350*/  LDC.64 R8, c[0x0][0x5c8] ;  /* 0x00017200ff087b82 */ /* 0x000e620000000a00 */
[----:B------:R-:W-:Y:S01]  /*2360*/  SHF.R.S32.HI R10, RZ, 0x1f, R2 ;  /* 0x0000001fff0a7819 */ /* 0x000fe20000011402 */
[----:B------:R-:W-:Y:S01]  /*2370*/  ULDC.64 UR4, c[0x0][0x5d0] ;  /* 0x0001740000047ab9 */ /* 0x000fe20000000a00 */
[----:B------:R-:W-:Y:S01]  /*2380*/  SHF.R.S32.HI R15, RZ, 0x1f, R11 ;  /* 0x0000001fff0f7819 */ /* 0x000fe2000001140b */
[----:B0-----:R-:W-:Y:S01]  /*2390*/  IMAD.WIDE.U32 R4, R2, UR4, R92 ;  /* 0x0000000402047c25 */ /* 0x001fe2000f8e005c */
[----:B------:R-:W-:Y:S03]  /*23a0*/  BSSY B0, `(.L_x_35) ;  /* 0x000032c000007945 */ /* 0x000fe60003800000 */
[----:B------:R-:W-:Y:S01]  /*23b0*/  IMAD R3, R10, UR4, RZ ;  /* 0x000000040a037c24 */ /* 0x000fe2000f8e02ff */
[----:B------:R-:W-:Y:S01]  /*23c0*/  IADD3 R4, P0, R11, R4, RZ ;  /* 0x000000040b047210 */ /* 0x000fe20007f1e0ff */
[----:B------:R-:W-:-:S04]  /*23d0*/  IMAD.WIDE R12, R19, 0x40, R90 ;  /* 0x00000040130c7825 */ /* 0x000fc800078e025a */
[----:B------:R-:W-:Y:S01]  /*23e0*/  IMAD R3, R2, UR5, R3 ;  /* 0x0000000502037c24 */ /* 0x000fe2000f8e0203 */
[----:B------:R-:W-:Y:S01]  /*23f0*/  ULDC.64 UR4, c[0x0][0x5c0] ;  /* 0x0001700000047ab9 */ /* 0x000fe20000000a00 */
[----:B------:R-:W-:Y:S02]  /*2400*/  IMAD.IADD R18, R97, 0x1, -R0 ;  /* 0x0000000161127824 */ /* 0x000fe400078e0a00 */
[----:B------:R-:W-:Y:S01]  /*2410*/  IMAD.IADD R14, R94, 0x1, -R11 ;  /* 0x000000015e0e7824 */ /* 0x000fe200078e0a0b */
[----:B------:R-:W-:Y:S01]  /*2420*/  IADD3.X R5, R15, R5, R3, P0, !PT ;  /* 0x000000050f057210 */ /* 0x000fe200007fe403 */
[-C--:B-1----:R-:W-:Y:S02]  /*2430*/  IMAD R3, R13, R8.reuse, RZ ;  /* 0x000000080d037224 */ /* 0x082fe400078e02ff */
[----:B------:R-:W-:-:S04]  /*2440*/  IMAD.WIDE.U32 R4, R12, R8, R4 ;  /* 0x000000080c047225 */ /* 0x000fc800078e0004 */
[----:B------:R-:W-:Y:S01]  /*2450*/  IMAD R3, R12, R9, R3 ;  /* 0x000000090c037224 */ /* 0x000fe200078e0203 */
[----:B------:R-:W-:-:S04]  /*2460*/  IADD3 R4, P0, R4, UR4, RZ ;  /* 0x0000000404047c10 */ /* 0x000fc8000ff1e0ff */
[----:B------:R-:W-:Y:S02]  /*2470*/  IADD3.X R5, R5, UR5, R3, P0, !PT ;  /* 0x0000000505057c10 */ /* 0x000fe400087fe403 */
[----:B-----5:R-:W-:Y:S02]  /*2480*/  ISETP.NE.AND P0, PT, R89, RZ, PT ;  /* 0x000000ff5900720c */ /* 0x020fe40003f05270 */
[----:B------:R-:W-:-:S04]  /*2490*/  LEA R6, P1, R8, R4, 0x3 ;  /* 0x0000000408067211 */ /* 0x000fc800078218ff */
[----:B------:R-:W-:-:S07]  /*24a0*/  LEA.HI.X R7, R8, R5, R9, 0x3, P1 ;  /* 0x0000000508077211 */ /* 0x000fce00008f1c09 */
[----:B------:R-:W-:Y:S05]  /*24b0*/  @!P0 BRA `(.L_x_36) ;  /* 0x0000002400608947 */ /* 0x000fea0003800000 */
[----:B------:R-:W0:Y:S01]  /*24c0*/  LDC.64 R20, c[0x0][0x5b0] ;  /* 0x00016c00ff147b82 */ /* 0x000e220000000a00 */
[----:B------:R-:W-:Y:S01]  /*24d0*/  ULDC.64 UR4, c[0x0][0x5b8] ;  /* 0x00016e0000047ab9 */ /* 0x000fe20000000a00 */
[----:B------:R-:W-:Y:S01]  /*24e0*/  ISETP.GE.AND P1, PT, R18, 0x1, PT ;  /* 0x000000011200780c */ /* 0x000fe20003f26270 */
[----:B------:R-:W-:Y:S01]  /*24f0*/  IMAD.WIDE.U32 R8, R2, UR4, R92 ;  /* 0x0000000402087c25 */ /* 0x000fe2000f8e005c */
[----:B------:R-:W-:Y:S02]  /*2500*/  BSSY B1, `(.L_x_37) ;  /* 0x000000e000017945 */ /* 0x000fe40003800000 */
[----:B------:R-:W-:Y:S01]  /*2510*/  ISETP.LT.OR P2, PT, R14, 0x1, !P1 ;  /* 0x000000010e00780c */ /* 0x000fe20004f41670 */
[----:B------:R-:W-:Y:S01]  /*2520*/  IMAD R3, R10, UR4, RZ ;  /* 0x000000040a037c24 */ /* 0x000fe2000f8e02ff */
[----:B------:R-:W1:Y:S01]  /*2530*/  LDC.64 R102, c[0x0][0x5a8] ;  /* 0x00016a00ff667b82 */ /* 0x000e620000000a00 */
[----:B------:R-:W-:Y:S02]  /*2540*/  IADD3 R10, P0, R11, R8, RZ ;  /* 0x000000080b0a7210 */ /* 0x000fe40007f1e0ff */
[----:B------:R-:W-:-:S05]  /*2550*/  IMAD R3, R2, UR5, R3 ;  /* 0x0000000502037c24 */ /* 0x000fca000f8e0203 */
[----:B------:R-:W-:Y:S01]  /*2560*/  IADD3.X R11, R15, R9, R3, P0, !PT ;  /* 0x000000090f0b7210 */ /* 0x000fe200007fe403 */
[-C--:B0-----:R-:W-:Y:S02]  /*2570*/  IMAD R0, R13, R20.reuse, RZ ;  /* 0x000000140d007224 */ /* 0x081fe400078e02ff */
[----:B------:R-:W-:-:S04]  /*2580*/  IMAD.WIDE.U32 R2, R12, R20, R10 ;  /* 0x000000140c027225 */ /* 0x000fc800078e000a */
[----:B------:R-:W-:Y:S01]  /*2590*/  IMAD R19, R12, R21, R0 ;  /* 0x000000150c137224 */ /* 0x000fe200078e0200 */
[----:B-1----:R-:W-:-:S04]  /*25a0*/  IADD3 R2, P0, R2, R102, RZ ;  /* 0x0000006602027210 */ /* 0x002fc80007f1e0ff */
[----:B------:R-:W-:Y:S01]  /*25b0*/  IADD3.X R3, R103, R3, R19, P0, !PT ;  /* 0x0000000367037210 */ /* 0x000fe200007fe413 */
[----:B------:R-:W-:Y:S08]  /*25c0*/  @P2 BRA `(.L_x_38) ;  /* 0x0000000000042947 */ /* 0x000ff00003800000 */
[----:B------:R0:W5:Y:S02]  /*25d0*/  LDG.E.U8 R98, desc[UR52][R2.64] ;  /* 0x0000003402627981 */ /* 0x000164000c1e1100 */
.L_x_38:
[----:B------:R-:W-:Y:S05]  /*25e0*/  BSYNC B1 ;  /* 0x0000000000017941 */ /* 0x000fea0003800000 */
.L_x_37:
[----:B-----5:R-:W-:Y:S01]  /*25f0*/  LOP3.LUT R0, R98, 0xffff, RZ, 0xc0, !PT ;  /* 0x0000ffff62007812 */ /* 0x020fe200078ec0ff */
[----:B------:R-:W-:Y:S01]  /*2600*/  IMAD.SHL.U32 R8, R20, 0x8, RZ ;  /* 0x0000000814087824 */ /* 0x000fe200078e00ff */
[----:B------:R-:W-:Y:S01]  /*2610*/  ISETP.LT.OR P5, PT, R14, 0x2, !P1 ;  /* 0x000000020e00780c */ /* 0x000fe20004fa1670 */
[----:B------:R-:W-:Y:S01]  /*2620*/  BSSY B1, `(.L_x_39) ;  /* 0x000000e000017945 */ /* 0x000fe20003800000 */
[----:B------:R-:W-:Y:S02]  /*2630*/  PRMT R0, R0, 0x8880, RZ ;  /* 0x0000888000007816 */ /* 0x000fe400000000ff */
[----:B------:R-:W-:Y:S02]  /*2640*/  SHF.L.U64.HI R9, R20, 0x3, R21 ;  /* 0x0000000314097819 */ /* 0x000fe40000010215 */
[----:B------:R-:W-:Y:S01]  /*2650*/  ISETP.GE.AND P0, PT, R18, 0x9, PT ;  /* 0x000000091200780c */ /* 0x000fe20003f06270 */
[----:B------:R-:W-:Y:S02]  /*2660*/  IMAD R13, R0, R89, RZ ;  /* 0x00000059000d7224 */ /* 0x000fe400078e02ff */
[----:B------:R-:W-:-:S04]  /*2670*/  IMAD.WIDE.U32 R8, R12, R20, R8 ;  /* 0x000000140c087225 */ /* 0x000fc800078e0008 */
[----:B------:R-:W-:Y:S01]  /*2680*/  @!P2 IMAD R15, R24, R88, R13 ;  /* 0x00000058180fa224 */ /* 0x000fe200078e020d */
[----:B------:R-:W-:Y:S01]  /*2690*/  IADD3 R8, P3, P4, R10, R102, R8 ;  /* 0x000000660a087210 */ /* 0x000fe20007c7e008 */
[----:B------:R-:W-:-:S03]  /*26a0*/  IMAD.IADD R12, R19, 0x1, R9 ;  /* 0x00000001130c7824 */ /* 0x000fc600078e0209 */
[----:B------:R1:W-:Y:S01]  /*26b0*/  @!P2 STG.E.U8 desc[UR52][R4.64], R15 ;  /* 0x0000000f0400a986 */ /* 0x0003e2000c101134 */
[----:B------:R-:W-:Y:S08]  /*26c0*/  @P5 BRA `(.L_x_40) ;  /* 0x00000000000c5947 */ /* 0x000ff00003800000 */
[----:B------:R-:W2:Y:S02]  /*26d0*/  LDG.E.U8 R98, desc[UR52][R2.64+0x1] ;  /* 0x0000013402627981 */ /* 0x000ea4000c1e1100 */
[----:B--2---:R-:W-:-:S05]  /*26e0*/  PRMT R0, R98, 0x8880, RZ ;  /* 0x0000888062007816 */ /* 0x004fca00000000ff */
[----:B------:R-:W-:-:S07]  /*26f0*/  IMAD R13, R0, R89, RZ ;  /* 0x00000059000d7224 */ /* 0x000fce00078e02ff */
.L_x_40:
[----:B------:R-:W-:Y:S05]  /*2700*/  BSYNC B1 ;  /* 0x0000000000017941 */ /* 0x000fea0003800000 */
.L_x_39:
[C---:B------:R-:W-:Y:S01]  /*2710*/  ISETP.LT.OR P2, PT, R14.reuse, 0x1, !P0 ;  /* 0x000000010e00780c */ /* 0x040fe20004741670 */
[----:B------:R-:W-:Y:S01]  /*2720*/  @!P5 IMAD R25, R25, R88, R13 ;  /* 0x000000581919d224 */ /* 0x000fe200078e020d */
[----:B------:R-:W-:Y:S01]  /*2730*/  BSSY B1, `(.L_x_41) ;  /* 0x000000b000017945 */ /* 0x000fe20003800000 */
[----:B------:R-:W-:Y:S02]  /*2740*/  IADD3.X R9, R11, R103, R12, P3, P4 ;  /* 0x000000670b097210 */ /* 0x000fe40001fe840c */
[C---:B------:R-:W-:Y:S01]  /*2750*/  ISETP.LT.OR P4, PT, R14.reuse, 0x2, !P0 ;  /* 0x000000020e00780c */ /* 0x040fe20004781670 */
[----:B------:R2:W-:Y:S01]  /*2760*/  @!P5 STG.E.U8 desc[UR52][R4.64+0x1], R25 ;  /* 0x000001190400d986 */ /* 0x0005e2000c101134 */
[C---:B------:R-:W-:Y:S02]  /*2770*/  ISETP.LT.OR P5, PT, R14.reuse, 0x9, !P1 ;  /* 0x000000090e00780c */ /* 0x040fe40004fa1670 */
[C---:B------:R-:W-:Y:S02]  /*2780*/  ISETP.LT.OR P6, PT, R14.reuse, 0xa, !P1 ;  /* 0x0000000a0e00780c */ /* 0x040fe40004fc1670 */
[----:B------:R-:W-:-:S02]  /*2790*/  ISETP.LT.OR P3, PT, R14, 0x9, !P0 ;  /* 0x000000090e00780c */ /* 0x000fc40004761670 */
[----:B------:R-:W-:Y:S11]  /*27a0*/  @P2 BRA `(.L_x_42) ;  /* 0x00000000000c2947 */ /* 0x000ff60003800000 */
[----:B------:R-:W3:Y:S02]  /*27b0*/  LDG.E.U8 R98, desc[UR52][R8.64] ;  /* 0x0000003408627981 */ /* 0x000ee4000c1e1100 */
[----:B---3--:R-:W-:-:S05]  /*27c0*/  PRMT R0, R98, 0x8880, RZ ;  /* 0x0000888062007816 */ /* 0x008fca00000000ff */
[----:B------:R-:W-:-:S07]  /*27d0*/  IMAD R13, R0, R89, RZ ;  /* 0x00000059000d7224 */ /* 0x000fce00078e02ff */
.L_x_42:
[----:B------:R-:W-:Y:S05]  /*27e0*/  BSYNC B1 ;  /* 0x0000000000017941 */ /* 0x000fea0003800000 */
.L_x_41:
[----:B------:R-:W-:Y:S01]  /*27f0*/  @!P2 IMAD R11, R26, R88, R13 ;  /* 0x000000581a0ba224 */ /* 0x000fe200078e020d */
[----:B------:R-:W-:Y:S04]  /*2800*/  BSSY B1, `(.L_x_43) ;  /* 0x0000006000017945 */ /* 0x000fe80003800000 */
[----:B------:R3:W-:Y:S01]  /*2810*/  @!P2 STG.E.U8 desc[UR52][R6.64], R11 ;  /* 0x0000000b0600a986 */ /* 0x0007e2000c101134 */
[----:B------:R-:W-:Y:S05]  /*2820*/  @P4 BRA `(.L_x_44) ;  /* 0x00000000000c4947 */ /* 0x000fea0003800000 */
[----:B------:R-:W4:Y:S02]  /*2830*/  LDG.E.U8 R98, desc[UR52][R8.64+0x1] ;  /* 0x0000013408627981 */ /* 0x000f24000c1e1100 */
[----:B----4-:R-:W-:-:S05]  /*2840*/  PRMT R0, R98, 0x8880, RZ ;  /* 0x0000888062007816 */ /* 0x010fca00000000ff */
[----:B------:R-:W-:-:S07]  /*2850*/  IMAD R13, R0, R89, RZ ;  /* 0x00000059000d7224 */ /* 0x000fce00078e02ff */
.L_x_44:
[----:B------:R-:W-:Y:S05]  /*2860*/  BSYNC B1 ;  /* 0x0000000000017941 */ /* 0x000fea0003800000 */
.L_x_43:
[----:B------:R-:W-:Y:S01]  /*2870*/  @!P4 IMAD R27, R27, R88, R13 ;  /* 0x000000581b1bc224 */ /* 0x000fe200078e020d */
[----:B------:R-:W-:Y:S04]  /*2880*/  BSSY B1, `(.L_x_45) ;  /* 0x0000006000017945 */ /* 0x000fe80003800000 */
[----:B------:R4:W-:Y:S01]  /*2890*/  @!P4 STG.E.U8 desc[UR52][R6.64+0x1], R27 ;  /* 0x0000011b0600c986 */ /* 0x0009e2000c101134 */
[----:B------:R-:W-:Y:S05]  /*28a0*/  @P5 BRA `(.L_x_46) ;  /* 0x00000000000c5947 */ /* 0x000fea0003800000 */
[----:B------:R-:W5:Y:S02]  /*28b0*/  LDG.E.U8 R98, desc[UR52][R2.64+0x8] ;  /* 0x0000083402627981 */ /* 0x000f64000c1e1100 */
[----:B-----5:R-:W-:-:S05]  /*28c0*/  PRMT R0, R98, 0x8880, RZ ;  /* 0x0000888062007816 */ /* 0x020fca00000000ff */
[----:B------:R-:W-:-:S07]  /*28d0*/  IMAD R13, R0, R89, RZ ;  /* 0x00000059000d7224 */ /* 0x000fce00078e02ff */
.L_x_46:
[----:B------:R-:W-:Y:S05]  /*28e0*/  BSYNC B1 ;  /* 0x0000000000017941 */ /* 0x000fea0003800000 */
.L_x_45:
[----:B---3--:R-:W-:Y:S01]  /*28f0*/  @!P5 IMAD R11, R28, R88, R13 ;  /* 0x000000581c0bd224 */ /* 0x008fe200078e020d */
[----:B------:R-:W-:Y:S04]  /*2900*/  BSSY B1, `(.L_x_47) ;  /* 0x0000006000017945 */ /* 0x000fe80003800000 */
[----:B------:R3:W-:Y:S01]  /*2910*/  @!P5 STG.E.U8 desc[UR52][R4.64+0x8], R11 ;  /* 0x0000080b0400d986 */ /* 0x0007e2000c101134 */
[----:B------:R-:W-:Y:S05]  /*2920*/  @P6 BRA `(.L_x_48) ;  /* 0x00000000000c6947 */ /* 0x000fea0003800000 */
[----:B------:R-:W5:Y:S02]  /*2930*/  LDG.E.U8 R98, desc[UR52][R2.64+0x9] ;  /* 0x0000093402627981 */ /* 0x000f64000c1e1100 */
[----:B-----5:R-:W-:-:S05]  /*2940*/  PRMT R0, R98, 0x8880, RZ ;  /* 0x0000888062007816 */ /* 0x020fca00000000ff */
[----:B------:R-:W-:-:S07]  /*2950*/  IMAD R13, R0, R89, RZ ;  /* 0x00000059000d7224 */ /* 0x000fce00078e02ff */
.L_x_48:
[----:B------:R-:W-:Y:S05]  /*2960*/  BSYNC B1 ;  /* 0x0000000000017941 */ /* 0x000fea0003800000 */
.L_x_47:
[----:B------:R-:W-:Y:S01]  /*2970*/  @!P6 IMAD R29, R29, R88, R13 ;  /* 0x000000581d1de224 */ /* 0x000fe200078e020d */
[----:B------:R-:W-:Y:S04]  /*2980*/  BSSY B1, `(.L_x_49) ;  /* 0x0000006000017945 */ /* 0x000fe80003800000 */
[----:B------:R0:W-:Y:S01]  /*2990*/  @!P6 STG.E.U8 desc[UR52][R4.64+0x9], R29 ;  /* 0x0000091d0400e986 */ /* 0x0001e2000c101134 */
[----:B------:R-:W-:Y:S05]  /*29a0*/  @P3 BRA `(.L_x_50) ;  /* 0x00000000000c3947 */ /* 0x000fea0003800000 */
[----:B------:R-:W5:Y:S02]  /*29b0*/  LDG.E.U8 R98, desc[UR52][R8.64+0x8] ;  /* 0x0000083408627981 */ /* 0x000f64000c1e1100 */
[----:B-----5:R-:W-:-:S05]  /*29c0*/  PRMT R0, R98, 0x8880, RZ ;  /* 0x0000888062007816 */ /* 0x020fca00000000ff */
[----:B------:R-:W-:-:S07]  /*29d0*/  IMAD R13, R0, R89, RZ ;  /* 0x00000059000d7224 */ /* 0x000fce00078e02ff */
.L_x_50:
[----:B------:R-:W-:Y:S05]  /*29e0*/  BSYNC B1 ;  /* 0x0000000000017941 */ /* 0x000fea0003800000 */
.L_x_49:
[----:B------:R-:W-:Y:S01]  /*29f0*/  ISETP.LT.OR P5, PT, R14, 0xa, !P0 ;  /* 0x0000000a0e00780c */ /* 0x000fe200047a1670 */
[----:B---3--:R-:W-:Y:S01]  /*2a00*/  @!P3 IMAD R11, R30, R88, R13 ;  /* 0x000000581e0bb224 */ /* 0x008fe200078e020d */
[----:B------:R-:W-:Y:S01]  /*2a10*/  BSSY B1, `(.L_x_51) ;  /* 0x000000a000017945 */ /* 0x000fe20003800000 */
[C---:B------:R-:W-:Y:S02]  /*2a20*/  ISETP.LT.OR P4, PT, R14.reuse, 0x11, !P1 ;  /* 0x000000110e00780c */ /* 0x040fe40004f81670 */
[C---:B------:R-:W-:Y:S01]  /*2a30*/  ISETP.LT.OR P6, PT, R14.reuse, 0x11, !P0 ;  /* 0x000000110e00780c */ /* 0x040fe200047c1670 */
[----:B------:R3:W-:Y:S01]  /*2a40*/  @!P3 STG.E.U8 desc[UR52][R6.64+0x8], R11 ;  /* 0x0000080b0600b986 */ /* 0x0007e2000c101134 */
[C---:B------:R-:W-:Y:S02]  /*2a50*/  ISETP.LT.OR P3, PT, R14.reuse, 0x12, !P1 ;  /* 0x000000120e00780c */ /* 0x040fe40004f61670 */
[----:B------:R-:W-:-:S04]  /*2a60*/  ISETP.LT.OR P2, PT, R14, 0x12, !P0 ;  /* 0x000000120e00780c */ /* 0x000fc80004741670 */
[----:B------:R-:W-:Y:S09]  /*2a70*/  @P5 BRA `(.L_x_52) ;  /* 0x00000000000c5947 */ /* 0x000ff20003800000 */
[----:B------:R-:W5:Y:S02]  /*2a80*/  LDG.E.U8 R98, desc[UR52][R8.64+0x9] ;  /* 0x0000093408627981 */ /* 0x000f64000c1e1100 */
[----:B-----5:R-:W-:-:S05]  /*2a90*/  PRMT R0, R98, 0x8880, RZ ;  /* 0x0000888062007816 */ /* 0x020fca00000000ff */
[----:B------:R-:W-:-:S07]  /*2aa0*/  IMAD R13, R0, R89, RZ ;  /* 0x00000059000d7224 */ /* 0x000fce00078e02ff */
.L_x_52:
[----:B------:R-:W-:Y:S05]  /*2ab0*/  BSYNC B1 ;  /* 0x0000000000017941 */ /* 0x000fea0003800000 */
.L_x_51:
[----:B------:R-:W-:Y:S01]  /*2ac0*/  @!P5 IMAD R31, R31, R88, R13 ;  /* 0x000000581f1fd224 */ /* 0x000fe200078e020d */
[----:B------:R-:W-:Y:S04]  /*2ad0*/  BSSY B1, `(.L_x_53) ;  /* 0x0000006000017945 */ /* 0x000fe80003800000 */
[----:B------:R0:W-:Y:S01]  /*2ae0*/  @!P5 STG.E.U8 desc[UR52][R6.64+0x9], R31 ;  /* 0x0000091f0600d986 */ /* 0x0001e2000c101134 */
[----:B------:R-:W-:Y:S05]  /*2af0*/  @P4 BRA `(.L_x_54) ;  /* 0x00000000000c4947 */ /* 0x000fea0003800000 */
[----:B------:R-:W5:Y:S02]  /*2b00*/  LDG.E.U8 R98, desc[UR52][R2.64+0x10] ;  /* 0x0000103402627981 */ /* 0x000f64000c1e1100 */
[----:B-----5:R-:W-:-:S05]  /*2b10*/  PRMT R0, R98, 0x8880, RZ ;  /* 0x0000888062007816 */ /* 0x020fca00000000ff */
[----:B------:R-:W-:-:S07]  /*2b20*/  IMAD R13, R0, R89, RZ ;  /* 0x00000059000d7224 */ /* 0x000fce00078e02ff */
.L_x_54:
[----:B------:R-:W-:Y:S05]  /*2b30*/  BSYNC B1 ;  /* 0x0000000000017941 */ /* 0x000fea0003800000 */
.L_x_53:
[----:B---3--:R-:W-:Y:S01]  /*2b40*/  @!P4 IMAD R11, R32, R88, R13 ;  /* 0x00000058200bc224 */ /* 0x008fe200078e020d */
[----:B------:R-:W-:Y:S04]  /*2b50*/  BSSY B1, `(.L_x_55) ;  /* 0x0000006000017945 */ /* 0x000fe80003800000 */
[----:B------:R3:W-:Y:S01]  /*2b60*/  @!P4 STG.E.U8 desc[UR52][R4.64+0x10], R11 ;  /* 0x0000100b0400c986 */ /* 0x0007e2000c101134 */
[----:B------:R-:W-:Y:S05]  /*2b70*/  @P3 BRA `(.L_x_56) ;  /* 0x00000000000c3947 */ /* 0x000fea0003800000 */
[----:B------:R-:W5:Y:S02]  /*2b80*/  LDG.E.U8 R98, desc[UR52][R2.64+0x11] ;  /* 0x0000113402627981 */ /* 0x000f64000c1e1100 */
[----:B-----5:R-:W-:-:S05]  /*2b90*/  PRMT R0, R98, 0x8880, RZ ;  /* 0x0000888062007816 */ /* 0x020fca00000000ff */
[----:B------:R-:W-:-:S07]  /*2ba0*/  IMAD R13, R0, R89, RZ ;  /* 0x00000059000d7224 */ /* 0x000fce00078e02ff */
.L_x_56:
[----:B------:R-:W-:Y:S05]  /*2bb0*/  BSYNC B1 ;  /* 0x0000000000017941 */ /* 0x000fea0003800000 */
.L_x_55:
[----:B------:R-:W-:Y:S01]  /*2bc0*/  @!P3 IMAD R33, R33, R88, R13 ;  /* 0x000000582121b224 */ /* 0x000fe200078e020d */
[----:B------:R-:W-:Y:S04]  /*2bd0*/  BSSY B1, `(.L_x_57) ;  /* 0x0000006000017945 */ /* 0x000fe80003800000 */
[----:B------:R0:W-:Y:S01]  /*2be0*/  @!P3 STG.E.U8 desc[UR52][R4.64+0x11], R33 ;  /* 0x000011210400b986 */ /* 0x0001e2000c101134 */
[----:B------:R-:W-:Y:S05]  /*2bf0*/  @P6 BRA `(.L_x_58) ;  /* 0x00000000000c6947 */ /* 0x000fea0003800000 */
[----:B------:R-:W5:Y:S02]  /*2c00*/  LDG.E.U8 R98, desc[UR52][R8.64+0x10] ;  /* 0x0000103408627981 */ /* 0x000f64000c1e1100 */
[----:B-----5:R-:W-:-:S05]  /*2c10*/  PRMT R0, R98, 0x8880, RZ ;  /* 0x0000888062007816 */ /* 0x020fca00000000ff */
[----:B------:R-:W-:-:S07]  /*2c20*/  IMAD R13, R0, R89, RZ ;  /* 0x00000059000d7224 */ /* 0x000fce00078e02ff */
.L_x_58:
[----:B------:R-:W-:Y:S05]  /*2c30*/  BSYNC B1 ;  /* 0x0000000000017941 */ /* 0x000fea0003800000 */
.L_x_57:
[----:B---3--:R-:W-:Y:S01]  /*2c40*/  @!P6 IMAD R11, R34, R88, R13 ;  /* 0x00000058220be224 */ /* 0x008fe200078e020d */
[----:B------:R-:W-:Y:S04]  /*2c50*/  BSSY B1, `(.L_x_59) ;  /* 0x0000006000017945 */ /* 0x000fe80003800000 */
[----:B------:R3:W-:Y:S01]  /*2c60*/  @!P6 STG.E.U8 desc[UR52][R6.64+0x10], R11 ;  /* 0x0000100b0600e986 */ /* 0x0007e2000c101134 */
[----:B------:R-:W-:Y:S05]  /*2c70*/  @P2 BRA `(.L_x_60) ;  /* 0x00000000000c2947 */ /* 0x000fea0003800000 */
[----:B------:R-:W5:Y:S02]  /*2c80*/  LDG.E.U8 R98, desc[UR52][R8.64+0x11] ;  /* 0x0000113408627981 */ /* 0x000f64000c1e1100 */
[----:B-----5:R-:W-:-:S05]  /*2c90*/  PRMT R0, R98, 0x8880, RZ ;  /* 0x0000888062007816 */ /* 0x020fca00000000ff */
[----:B------:R-:W-:-:S07]  /*2ca0*/  IMAD R13, R0, R89, RZ ;  /* 0x00000059000d7224 */ /* 0x000fce00078e02ff */
.L_x_60:
[----:B------:R-:W-:Y:S05]  /*2cb0*/  BSYNC B1 ;  /* 0x0000000000017941 */ /* 0x000fea0003800000 */
.L_x_59:
[C---:B------:R-:W-:Y:S01]  /*2cc0*/  ISETP.LT.OR P4, PT, R14.reuse, 0x19, !P1 ;  /* 0x000000190e00780c */ /* 0x040fe20004f81670 */
[----:B------:R-:W-:Y:S01]  /*2cd0*/  @!P2 IMAD R35, R35, R88, R13 ;  /* 0x000000582323a224 */ /* 0x000fe200078e020d */
        /* <DEDUP_REMOVED lines=10> */
.L_x_62:
[----:B------:R-:W-:Y:S05]  /*2d80*/  BSYNC B1 ;  /* 0x0000000000017941 */ /* 0x000fea0003800000 */
.L_x_61:
[----:B---3--:R-:W-:Y:S01]  /*2d90*/  @!P4 IMAD R11, R36, R88, R13 ;  /* 0x00000058240bc224 */ /* 0x008fe200078e020d */
[----:B------:R-:W-:Y:S04]  /*2da0*/  BSSY B1, `(.L_x_63) ;  /* 0x0000006000017945 */ /* 0x000fe80003800000 */
[----:B------:R3:W-:Y:S01]  /*2db0*/  @!P4 STG.E.U8 desc[UR52][R4.64+0x18], R11 ;  /* 0x0000180b0400c986 */ /* 0x0007e2000c101134 */
[----:B------:R-:W-:Y:S05]  /*2dc0*/  @P3 BRA `(.L_x_64) ;  /* 0x00000000000c3947 */ /* 0x000fea0003800000 */
[----:B------:R-:W5:Y:S02]  /*2dd0*/  LDG.E.U8 R98, desc[UR52][R2.64+0x19] ;  /* 0x0000193402627981 */ /* 0x000f64000c1e1100 */
[----:B-----5:R-:W-:-:S05]  /*2de0*/  PRMT R0, R98, 0x8880, RZ ;  /* 0x0000888062007816 */ /* 0x020fca00000000ff */
[----:B------:R-:W-:-:S07]  /*2df0*/  IMAD R13, R0, R89, RZ ;  /* 0x00000059000d7224 */ /* 0x000fce00078e02ff */
.L_x_64:
[----:B------:R-:W-:Y:S05]  /*2e00*/  BSYNC B1 ;  /* 0x0000000000017941 */ /* 0x000fea0003800000 */
.L_x_63:
[----:B------:R-:W-:Y:S01]  /*2e10*/  @!P3 IMAD R37, R37, R88, R13 ;  /* 0x000000582525b224 */ /* 0x000fe200078e020d */
[----:B------:R-:W-:Y:S04]  /*2e20*/  BSSY B1, `(.L_x_65) ;  /* 0x0000006000017945 */ /* 0x000fe80003800000 */
[----:B------:R0:W-:Y:S01]  /*2e30*/  @!P3 STG.E.U8 desc[UR52][R4.64+0x19], R37 ;  /* 0x000019250400b986 */ /* 0x0001e2000c101134 */
[----:B------:R-:W-:Y:S05]  /*2e40*/  @P5 BRA `(.L_x_66) ;  /* 0x00000000000c5947 */ /* 0x000fea0003800000 */
[----:B------:R-:W5:Y:S02]  /*2e50*/  LDG.E.U8 R98, desc[UR52][R8.64+0x18] ;  /* 0x0000183408627981 */ /* 0x000f64000c1e1100 */
[----:B-----5:R-:W-:-:S05]  /*2e60*/  PRMT R0, R98, 0x8880, RZ ;  /* 0x0000888062007816 */ /* 0x020fca00000000ff */
[----:B------:R-:W-:-:S07]  /*2e70*/  IMAD R13, R0, R89, RZ ;  /* 0x00000059000d7224 */ /* 0x000fce00078e02ff */
.L_x_66:
[----:B------:R-:W-:Y:S05]  /*2e80*/  BSYNC B1 ;  /* 0x0000000000017941 */ /* 0x000fea0003800000 */
.L_x_65:
[----:B---3--:R-:W-:Y:S01]  /*2e90*/  @!P5 IMAD R11, R38, R88, R13 ;  /* 0x00000058260bd224 */ /* 0x008fe200078e020d */
[----:B------:R-:W-:Y:S04]  /*2ea0*/  BSSY B1, `(.L_x_67) ;  /* 0x0000006000017945 */ /* 0x000fe80003800000 */
[----:B------:R3:W-:Y:S01]  /*2eb0*/  @!P5 STG.E.U8 desc[UR52][R6.64+0x18], R11 ;  /* 0x0000180b0600d986 */ /* 0x0007e2000c101134 */
[----:B------:R-:W-:Y:S05]  /*2ec0*/  @P6 BRA `(.L_x_68) ;  /* 0x00000000000c6947 */ /* 0x000fea0003800000 */
[----:B------:R-:W5:Y:S02]  /*2ed0*/  LDG.E.U8 R98, desc[UR52][R8.64+0x19] ;  /* 0x0000193408627981 */ /* 0x000f64000c1e1100 */
[----:B-----5:R-:W-:-:S05]  /*2ee0*/  PRMT R0, R98, 0x8880, RZ ;  /* 0x0000888062007816 */ /* 0x020fca00000000ff */
[----:B------:R-:W-:-:S07]  /*2ef0*/  IMAD R13, R0, R89, RZ ;  /* 0x00000059000d7224 */ /* 0x000fce00078e02ff */
.L_x_68:
[----:B------:R-:W-:Y:S05]  /*2f00*/  BSYNC B1 ;  /* 0x0000000000017941 */ /* 0x000fea0003800000 */
.L_x_67:
[----:B------:R-:W-:Y:S01]  /*2f10*/  @!P6 IMAD R39, R39, R88, R13 ;  /* 0x000000582727e224 */ /* 0x000fe200078e020d */
[----:B------:R-:W-:Y:S04]  /*2f20*/  BSSY B1, `(.L_x_69) ;  /* 0x0000006000017945 */ /* 0x000fe80003800000 */
[----:B------:R0:W-:Y:S01]  /*2f30*/  @!P6 STG.E.U8 desc[UR52][R6.64+0x19], R39 ;  /* 0x000019270600e986 */ /* 0x0001e2000c101134 */
[----:B------:R-:W-:Y:S05]  /*2f40*/  @P2 BRA `(.L_x_70) ;  /* 0x00000000000c2947 */ /* 0x000fea0003800000 */
[----:B------:R-:W5:Y:S02]  /*2f50*/  LDG.E.U8 R98, desc[UR52][R2.64+0x20] ;  /* 0x0000203402627981 */ /* 0x000f64000c1e1100 */
[----:B-----5:R-:W-:-:S05]  /*2f60*/  PRMT R0, R98, 0x8880, RZ ;  /* 0x0000888062007816 */ /* 0x020fca00000000ff */
[----:B------:R-:W-:-:S07]  /*2f70*/  IMAD R13, R0, R89, RZ ;  /* 0x00000059000d7224 */ /* 0x000fce00078e02ff */
.L_x_70:
[----:B------:R-:W-:Y:S05]  /*2f80*/  BSYNC B1 ;  /* 0x0000000000017941 */ /* 0x000fea0003800000 */
.L_x_69:
        /* <DEDUP_REMOVED lines=12> */
.L_x_72:
[----:B------:R-:W-:Y:S05]  /*3050*/  BSYNC B1 ;  /* 0x0000000000017941 */ /* 0x000fea0003800000 */
.L_x_71:
[----:B------:R-:W-:Y:S01]  /*3060*/  @!P4 IMAD R41, R41, R88, R13 ;  /* 0x000000582929c224 */ /* 0x000fe200078e020d */
[----:B------:R-:W-:Y:S04]  /*3070*/  BSSY B1, `(.L_x_73) ;  /* 0x0000006000017945 */ /* 0x000fe80003800000 */
[----:B------:R0:W-:Y:S01]  /*3080*/  @!P4 STG.E.U8 desc[UR52][R4.64+0x21], R41 ;  /* 0x000021290400c986 */ /* 0x0001e2000c101134 */
[----:B------:R-:W-:Y:S05]  /*3090*/  @P3 BRA `(.L_x_74) ;  /* 0x00000000000c3947 */ /* 0x000fea0003800000 */
[----:B------:R-:W5:Y:S02]  /*30a0*/  LDG.E.U8 R98, desc[UR52][R8.64+0x20] ;  /* 0x0000203408627981 */ /* 0x000f64000c1e1100 */
[----:B-----5:R-:W-:-:S05]  /*30b0*/  PRMT R0, R98, 0x8880, RZ ;  /* 0x0000888062007816 */ /* 0x020fca00000000ff */
[----:B------:R-:W-:-:S07]  /*30c0*/  IMAD R13, R0, R89, RZ ;  /* 0x00000059000d7224 */ /* 0x000fce00078e02ff */
.L_x_74:
[----:B------:R-:W-:Y:S05]  /*30d0*/  BSYNC B1 ;  /* 0x0000000000017941 */ /* 0x000fea0003800000 */
.L_x_73:
[----:B---3--:R-:W-:Y:S01]  /*30e0*/  @!P3 IMAD R11, R42, R88, R13 ;  /* 0x000000582a0bb224 */ /* 0x008fe200078e020d */
[----:B------:R-:W-:Y:S04]  /*30f0*/  BSSY B1, `(.L_x_75) ;  /* 0x0000006000017945 */ /* 0x000fe80003800000 */
[----:B------:R3:W-:Y:S01]  /*3100*/  @!P3 STG.E.U8 desc[UR52][R6.64+0x20], R11 ;  /* 0x0000200b0600b986 */ /* 0x0007e2000c101134 */
[----:B------:R-:W-:Y:S05]  /*3110*/  @P5 BRA `(.L_x_76) ;  /* 0x00000000000c5947 */ /* 0x000fea0003800000 */
[----:B------:R-:W5:Y:S02]  /*3120*/  LDG.E.U8 R98, desc[UR52][R8.64+0x21] ;  /* 0x0000213408627981 */ /* 0x000f64000c1e1100 */
[----:B-----5:R-:W-:-:S05]  /*3130*/  PRMT R0, R98, 0x8880, RZ ;  /* 0x0000888062007816 */ /* 0x020fca00000000ff */
[----:B------:R-:W-:-:S07]  /*3140*/  IMAD R13, R0, R89, RZ ;  /* 0x00000059000d7224 */ /* 0x000fce00078e02ff */
.L_x_76:
[----:B------:R-:W-:Y:S05]  /*3150*/  BSYNC B1 ;  /* 0x0000000000017941 */ /* 0x000fea0003800000 */
.L_x_75:
[----:B------:R-:W-:Y:S01]  /*3160*/  @!P5 IMAD R43, R43, R88, R13 ;  /* 0x000000582b2bd224 */ /* 0x000fe200078e020d */
[----:B------:R-:W-:Y:S04]  /*3170*/  BSSY B1, `(.L_x_77) ;  /* 0x0000006000017945 */ /* 0x000fe80003800000 */
[----:B------:R0:W-:Y:S01]  /*3180*/  @!P5 STG.E.U8 desc[UR52][R6.64+0x21], R43 ;  /* 0x0000212b0600d986 */ /* 0x0001e2000c101134 */
[----:B------:R-:W-:Y:S05]  /*3190*/  @P6 BRA `(.L_x_78) ;  /* 0x00000000000c6947 */ /* 0x000fea0003800000 */
[----:B------:R-:W5:Y:S02]  /*31a0*/  LDG.E.U8 R98, desc[UR52][R2.64+0x28] ;  /* 0x0000283402627981 */ /* 0x000f64000c1e1100 */
[----:B-----5:R-:W-:-:S05]  /*31b0*/  PRMT R0, R98, 0x8880, RZ ;  /* 0x0000888062007816 */ /* 0x020fca00000000ff */
[----:B------:R-:W-:-:S07]  /*31c0*/  IMAD R13, R0, R89, RZ ;  /* 0x00000059000d7224 */ /* 0x000fce00078e02ff */
.L_x_78:
[----:B------:R-:W-:Y:S05]  /*31d0*/  BSYNC B1 ;  /* 0x0000000000017941 */ /* 0x000fea0003800000 */
.L_x_77:
[----:B---3--:R-:W-:Y:S01]  /*31e0*/  @!P6 IMAD R11, R44, R88, R13 ;  /* 0x000000582c0be224 */ /* 0x008fe200078e020d */
[----:B------:R-:W-:Y:S04]  /*31f0*/  BSSY B1, `(.L_x_79) ;  /* 0x0000006000017945 */ /* 0x000fe80003800000 */
[----:B------:R3:W-:Y:S01]  /*3200*/  @!P6 STG.E.U8 desc[UR52][R4.64+0x28], R11 ;  /* 0x0000280b0400e986 */ /* 0x0007e2000c101134 */
[----:B------:R-:W-:Y:S05]  /*3210*/  @P2 BRA `(.L_x_80) ;  /* 0x00000000000c2947 */ /* 0x000fea0003800000 */
[----:B------:R-:W5:Y:S02]  /*3220*/  LDG.E.U8 R98, desc[UR52][R2.64+0x29] ;  /* 0x0000293402627981 */ /* 0x000f64000c1e1100 */
[----:B-----5:R-:W-:-:S05]  /*3230*/  PRMT R0, R98, 0x8880, RZ ;  /* 0x0000888062007816 */ /* 0x020fca00000000ff */
[----:B------:R-:W-:-:S07]  /*3240*/  IMAD R13, R0, R89, RZ ;  /* 0x00000059000d7224 */ /* 0x000fce00078e02ff */
.L_x_80:
[----:B------:R-:W-:Y:S05]  /*3250*/  BSYNC B1 ;  /* 0x0000000000017941 */ /* 0x000fea0003800000 */
.L_x_79:
        /* <DEDUP_REMOVED lines=12> */
.L_x_82:
[----:B------:R-:W-:Y:S05]  /*3320*/  BSYNC B1 ;  /* 0x0000000000017941 */ /* 0x000fea0003800000 */
.L_x_81:
[----:B---3--:R-:W-:Y:S01]  /*3330*/  @!P4 IMAD R11, R46, R88, R13 ;  /* 0x000000582e0bc224 */ /* 0x008fe200078e020d */
[----:B------:R-:W-:Y:S04]  /*3340*/  BSSY B1, `(.L_x_83) ;  /* 0x0000006000017945 */ /* 0x000fe80003800000 */
[----:B------:R3:W-:Y:S01]  /*3350*/  @!P4 STG.E.U8 desc[UR52][R6.64+0x28], R11 ;  /* 0x0000280b0600c986 */ /* 0x0007e2000c101134 */
[----:B------:R-:W-:Y:S05]  /*3360*/  @P3 BRA `(.L_x_84) ;  /* 0x00000000000c3947 */ /* 0x000fea0003800000 */
[----:B------:R-:W5:Y:S02]  /*3370*/  LDG.E.U8 R98, desc[UR52][R8.64+0x29] ;  /* 0x0000293408627981 */ /* 0x000f64000c1e1100 */
[----:B-----5:R-:W-:-:S05]  /*3380*/  PRMT R0, R98, 0x8880, RZ ;  /* 0x0000888062007816 */ /* 0x020fca00000000ff */
[----:B------:R-:W-:-:S07]  /*3390*/  IMAD R13, R0, R89, RZ ;  /* 0x00000059000d7224 */ /* 0x000fce00078e02ff */
.L_x_84:
[----:B------:R-:W-:Y:S05]  /*33a0*/  BSYNC B1 ;  /* 0x0000000000017941 */ /* 0x000fea0003800000 */
.L_x_83:
[----:B------:R-:W-:Y:S01]  /*33b0*/  @!P3 IMAD R47, R47, R88, R13 ;  /* 0x000000582f2fb224 */ /* 0x000fe200078e020d */
[----:B------:R-:W-:Y:S04]  /*33c0*/  BSSY B1, `(.L_x_85) ;  /* 0x0000006000017945 */ /* 0x000fe80003800000 */
[----:B------:R0:W-:Y:S01]  /*33d0*/  @!P3 STG.E.U8 desc[UR52][R6.64+0x29], R47 ;  /* 0x0000292f0600b986 */ /* 0x0001e2000c101134 */
[----:B------:R-:W-:Y:S05]  /*33e0*/  @P5 BRA `(.L_x_86) ;  /* 0x00000000000c5947 */ /* 0x000fea0003800000 */
[----:B------:R-:W5:Y:S02]  /*33f0*/  LDG.E.U8 R98, desc[UR52][R2.64+0x30] ;  /* 0x0000303402627981 */ /* 0x000f64000c1e1100 */
[----:B-----5:R-:W-:-:S05]  /*3400*/  PRMT R0, R98, 0x8880, RZ ;  /* 0x0000888062007816 */ /* 0x020fca00000000ff */
[----:B------:R-:W-:-:S07]  /*3410*/  IMAD R13, R0, R89, RZ ;  /* 0x00000059000d7224 */ /* 0x000fce00078e02ff */
.L_x_86:
[----:B------:R-:W-:Y:S05]  /*3420*/  BSYNC B1 ;  /* 0x0000000000017941 */ /* 0x000fea0003800000 */
.L_x_85:
[----:B---3--:R-:W-:Y:S01]  /*3430*/  @!P5 IMAD R11, R48, R88, R13 ;  /* 0x00000058300bd224 */ /* 0x008fe200078e020d */
[----:B------:R-:W-:Y:S04]  /*3440*/  BSSY B1, `(.L_x_87) ;  /* 0x0000006000017945 */ /* 0x000fe80003800000 */
[----:B------:R3:W-:Y:S01]  /*3450*/  @!P5 STG.E.U8 desc[UR52][R4.64+0x30], R11 ;  /* 0x0000300b0400d986 */ /* 0x0007e2000c101134 */
[----:B------:R-:W-:Y:S05]  /*3460*/  @P6 BRA `(.L_x_88) ;  /* 0x00000000000c6947 */ /* 0x000fea0003800000 */
[----:B------:R-:W5:Y:S02]  /*3470*/  LDG.E.U8 R98, desc[UR52][R2.64+0x31] ;  /* 0x0000313402627981 */ /* 0x000f64000c1e1100 */
[----:B-----5:R-:W-:-:S05]  /*3480*/  PRMT R0, R98, 0x8880, RZ ;  /* 0x0000888062007816 */ /* 0x020fca00000000ff */
[----:B------:R-:W-:-:S07]  /*3490*/  IMAD R13, R0, R89, RZ ;  /* 0x00000059000d7224 */ /* 0x000fce00078e02ff */
.L_x_88:
[----:B------:R-:W-:Y:S05]  /*34a0*/  BSYNC B1 ;  /* 0x0000000000017941 */ /* 0x000fea0003800000 */
.L_x_87:
[----:B------:R-:W-:Y:S01]  /*34b0*/  @!P6 IMAD R49, R49, R88, R13 ;  /* 0x000000583131e224 */ /* 0x000fe200078e020d */
[----:B------:R-:W-:Y:S04]  /*34c0*/  BSSY B1, `(.L_x_89) ;  /* 0x0000006000017945 */ /* 0x000fe80003800000 */
[----:B------:R0:W-:Y:S01]  /*34d0*/  @!P6 STG.E.U8 desc[UR52][R4.64+0x31], R49 ;  /* 0x000031310400e986 */ /* 0x0001e2000c101134 */
[----:B------:R-:W-:Y:S05]  /*34e0*/  @P2 BRA `(.L_x_90) ;  /* 0x00000000000c2947 */ /* 0x000fea0003800000 */
[----:B------:R-:W5:Y:S02]  /*34f0*/  LDG.E.U8 R98, desc[UR52][R8.64+0x30] ;  /* 0x0000303408627981 */ /* 0x000f64000c1e1100 */
[----:B-----5:R-:W-:-:S05]  /*3500*/  PRMT R0, R98, 0x8880, RZ ;  /* 0x0000888062007816 */ /* 0x020fca00000000ff */
[----:B------:R-:W-:-:S07]  /*3510*/  IMAD R13, R0, R89, RZ ;  /* 0x00000059000d7224 */ /* 0x000fce00078e02ff */
.L_x_90:
[----:B------:R-:W-:Y:S05]  /*3520*/  BSYNC B1 ;  /* 0x0000000000017941 */ /* 0x000fea0003800000 */
.L_x_89:
        /* <DEDUP_REMOVED lines=12> */
.L_x_92:
[----:B------:R-:W-:Y:S05]  /*35f0*/  BSYNC B1 ;  /* 0x0000000000017941 */ /* 0x000fea0003800000 */
.L_x_91:
[----:B------:R-:W-:Y:S01]  /*3600*/  @!P4 IMAD R51, R51, R88, R13 ;  /* 0x000000583333c224 */ /* 0x000fe200078e020d */
[----:B------:R-:W-:Y:S04]  /*3610*/  BSSY B1, `(.L_x_93) ;  /* 0x0000006000017945 */ /* 0x000fe80003800000 */
[----:B------:R0:W-:Y:S01]  /*3620*/  @!P4 STG.E.U8 desc[UR52][R6.64+0x31], R51 ;  /* 0x000031330600c986 */ /* 0x0001e2000c101134 */
[----:B------:R-:W-:Y:S05]  /*3630*/  @P3 BRA `(.L_x_94) ;  /* 0x00000000000c3947 */ /* 0x000fea0003800000 */
[----:B------:R-:W5:Y:S02]  /*3640*/  LDG.E.U8 R98, desc[UR52][R2.64+0x38] ;  /* 0x0000383402627981 */ /* 0x000f64000c1e1100 */
[----:B-----5:R-:W-:-:S05]  /*3650*/  PRMT R0, R98, 0x8880, RZ ;  /* 0x0000888062007816 */ /* 0x020fca00000000ff */
[----:B------:R-:W-:-:S07]  /*3660*/  IMAD R13, R0, R89, RZ ;  /* 0x00000059000d7224 */ /* 0x000fce00078e02ff */
.L_x_94:
[----:B------:R-:W-:Y:S05]  /*3670*/  BSYNC B1 ;  /* 0x0000000000017941 */ /* 0x000fea0003800000 */
.L_x_93:
[----:B---3--:R-:W-:Y:S01]  /*3680*/  @!P3 IMAD R11, R52, R88, R13 ;  /* 0x00000058340bb224 */ /* 0x008fe200078e020d */
[----:B------:R-:W-:Y:S04]  /*3690*/  BSSY B1, `(.L_x_95) ;  /* 0x0000006000017945 */ /* 0x000fe80003800000 */
[----:B------:R3:W-:Y:S01]  /*36a0*/  @!P3 STG.E.U8 desc[UR52][R4.64+0x38], R11 ;  /* 0x0000380b0400b986 */ /* 0x0007e2000c101134 */
[----:B------:R-:W-:Y:S05]  /*36b0*/  @P5 BRA `(.L_x_96) ;  /* 0x00000000000c5947 */ /* 0x000fea0003800000 */
[----:B------:R-:W5:Y:S02]  /*36c0*/  LDG.E.U8 R98, desc[UR52][R2.64+0x39] ;  /* 0x0000393402627981 */ /* 0x000f64000c1e1100 */
[----:B-----5:R-:W-:-:S05]  /*36d0*/  PRMT R0, R98, 0x8880, RZ ;  /* 0x0000888062007816 */ /* 0x020fca00000000ff */
[----:B------:R-:W-:-:S07]  /*36e0*/  IMAD R13, R0, R89, RZ ;  /* 0x00000059000d7224 */ /* 0x000fce00078e02ff */
.L_x_96:
[----:B------:R-:W-:Y:S05]  /*36f0*/  BSYNC B1 ;  /* 0x0000000000017941 */ /* 0x000fea0003800000 */
.L_x_95:
[----:B------:R-:W-:Y:S01]  /*3700*/  @!P5 IMAD R53, R53, R88, R13 ;  /* 0x000000583535d224 */ /* 0x000fe200078e020d */
[----:B------:R-:W-:Y:S04]  /*3710*/  BSSY B1, `(.L_x_97) ;  /* 0x0000006000017945 */ /* 0x000fe80003800000 */
[----:B------:R0:W-:Y:S01]  /*3720*/  @!P5 STG.E.U8 desc[UR52][R4.64+0x39], R53 ;  /* 0x000039350400d986 */ /* 0x0001e2000c101134 */
[----:B------:R-:W-:Y:S05]  /*3730*/  @P6 BRA `(.L_x_98) ;  /* 0x00000000000c6947 */ /* 0x000fea0003800000 */
[----:B------:R-:W5:Y:S02]  /*3740*/  LDG.E.U8 R98, desc[UR52][R8.64+0x38] ;  /* 0x0000383408627981 */ /* 0x000f64000c1e1100 */
[----:B-----5:R-:W-:-:S05]  /*3750*/  PRMT R0, R98, 0x8880, RZ ;  /* 0x0000888062007816 */ /* 0x020fca00000000ff */
[----:B------:R-:W-:-:S07]  /*3760*/  IMAD R13, R0, R89, RZ ;  /* 0x00000059000d7224 */ /* 0x000fce00078e02ff */
.L_x_98:
[----:B------:R-:W-:Y:S05]  /*3770*/  BSYNC B1 ;  /* 0x0000000000017941 */ /* 0x000fea0003800000 */
.L_x_97:
[----:B---3--:R-:W-:Y:S01]  /*3780*/  @!P6 IMAD R11, R54, R88, R13 ;  /* 0x00000058360be224 */ /* 0x008fe200078e020d */
[----:B------:R-:W-:Y:S04]  /*3790*/  BSSY B1, `(.L_x_99) ;  /* 0x0000006000017945 */ /* 0x000fe80003800000 */
[----:B------:R3:W-:Y:S01]  /*37a0*/  @!P6 STG.E.U8 desc[UR52][R6.64+0x38], R11 ;  /* 0x0000380b0600e986 */ /* 0x0007e2000c101134 */
[----:B------:R-:W-:Y:S05]  /*37b0*/  @P2 BRA `(.L_x_100) ;  /* 0x00000000000c2947 */ /* 0x000fea0003800000 */
[----:B------:R-:W5:Y:S02]  /*37c0*/  LDG.E.U8 R98, desc[UR52][R8.64+0x39] ;  /* 0x0000393408627981 */ /* 0x000f64000c1e1100 */
[----:B-----5:R-:W-:-:S05]  /*37d0*/  PRMT R0, R98, 0x8880, RZ ;  /* 0x0000888062007816 */ /* 0x020fca00000000ff */
[----:B------:R-:W-:-:S07]  /*37e0*/  IMAD R13, R0, R89, RZ ;  /* 0x00000059000d7224 */ /* 0x000fce00078e02ff */
.L_x_100:
[----:B------:R-:W-:Y:S05]  /*37f0*/  BSYNC B1 ;  /* 0x0000000000017941 */ /* 0x000fea0003800000 */
.L_x_99:
        /* <DEDUP_REMOVED lines=12> */
.L_x_102:
[----:B------:R-:W-:Y:S05]  /*38c0*/  BSYNC B1 ;  /* 0x0000000000017941 */ /* 0x000fea0003800000 */
.L_x_101:
[----:B---3--:R-:W-:Y:S01]  /*38d0*/  @!P4 IMAD R11, R56, R88, R13 ;  /* 0x00000058380bc224 */ /* 0x008fe200078e020d */
[----:B------:R-:W-:Y:S04]  /*38e0*/  BSSY B1, `(.L_x_103) ;  /* 0x0000006000017945 */ /* 0x000fe80003800000 */
[----:B------:R3:W-:Y:S01]  /*38f0*/  @!P4 STG.E.U8 desc[UR52][R4.64+0x40], R11 ;  /* 0x0000400b0400c986 */ /* 0x0007e2000c101134 */
[----:B------:R-:W-:Y:S05]  /*3900*/  @P3 BRA `(.L_x_104) ;  /* 0x00000000000c3947 */ /* 0x000fea0003800000 */
[----:B------:R-:W5:Y:S02]  /*3910*/  LDG.E.U8 R98, desc[UR52][R2.64+0x41] ;  /* 0x0000413402627981 */ /* 0x000f64000c1e1100 */
[----:B-----5:R-:W-:-:S05]  /*3920*/  PRMT R0, R98, 0x8880, RZ ;  /* 0x0000888062007816 */ /* 0x020fca00000000ff */
[----:B------:R-:W-:-:S07]  /*3930*/  IMAD R13, R0, R89, RZ ;  /* 0x00000059000d7224 */ /* 0x000fce00078e02ff */
.L_x_104:
[----:B------:R-:W-:Y:S05]  /*3940*/  BSYNC B1 ;  /* 0x0000000000017941 */ /* 0x000fea0003800000 */
.L_x_103:
[----:B------:R-:W-:Y:S01]  /*3950*/  @!P3 IMAD R57, R57, R88, R13 ;  /* 0x000000583939b224 */ /* 0x000fe200078e020d */
[----:B------:R-:W-:Y:S04]  /*3960*/  BSSY B1, `(.L_x_105) ;  /* 0x0000006000017945 */ /* 0x000fe80003800000 */
[----:B------:R0:W-:Y:S01]  /*3970*/  @!P3 STG.E.U8 desc[UR52][R4.64+0x41], R57 ;  /* 0x000041390400b986 */ /* 0x0001e2000c101134 */
[----:B------:R-:W-:Y:S05]  /*3980*/  @P5 BRA `(.L_x_106) ;  /* 0x00000000000c5947 */ /* 0x000fea0003800000 */
[----:B------:R-:W5:Y:S02]  /*3990*/  LDG.E.U8 R98, desc[UR52][R8.64+0x40] ;  /* 0x0000403408627981 */ /* 0x000f64000c1e1100 */
[----:B-----5:R-:W-:-:S05]  /*39a0*/  PRMT R0, R98, 0x8880, RZ ;  /* 0x0000888062007816 */ /* 0x020fca00000000ff */
[----:B------:R-:W-:-:S07]  /*39b0*/  IMAD R13, R0, R89, RZ ;  /* 0x00000059000d7224 */ /* 0x000fce00078e02ff */
.L_x_106:
[----:B------:R-:W-:Y:S05]  /*39c0*/  BSYNC B1 ;  /* 0x0000000000017941 */ /* 0x000fea0003800000 */
.L_x_105:
[----:B---3--:R-:W-:Y:S01]  /*39d0*/  @!P5 IMAD R11, R58, R88, R13 ;  /* 0x000000583a0bd224 */ /* 0x008fe200078e020d */
[----:B------:R-:W-:Y:S04]  /*39e0*/  BSSY B1, `(.L_x_107) ;  /* 0x0000006000017945 */ /* 0x000fe80003800000 */
[----:B------:R3:W-:Y:S01]  /*39f0*/  @!P5 STG.E.U8 desc[UR52][R6.64+0x40], R11 ;  /* 0x0000400b0600d986 */ /* 0x0007e2000c101134 */
[----:B------:R-:W-:Y:S05]  /*3a00*/  @P6 BRA `(.L_x_108) ;  /* 0x00000000000c6947 */ /* 0x000fea0003800000 */
[----:B------:R-:W5:Y:S02]  /*3a10*/  LDG.E.U8 R98, desc[UR52][R8.64+0x41] ;  /* 0x0000413408627981 */ /* 0x000f64000c1e1100 */
[----:B-----5:R-:W-:-:S05]  /*3a20*/  PRMT R0, R98, 0x8880, RZ ;  /* 0x0000888062007816 */ /* 0x020fca00000000ff */
[----:B------:R-:W-:-:S07]  /*3a30*/  IMAD R13, R0, R89, RZ ;  /* 0x00000059000d7224 */ /* 0x000fce00078e02ff */
.L_x_108:
[----:B------:R-:W-:Y:S05]  /*3a40*/  BSYNC B1 ;  /* 0x0000000000017941 */ /* 0x000fea0003800000 */
.L_x_107:
[----:B------:R-:W-:Y:S01]  /*3a50*/  @!P6 IMAD R59, R59, R88, R13 ;  /* 0x000000583b3be224 */ /* 0x000fe200078e020d */
[----:B------:R-:W-:Y:S04]  /*3a60*/  BSSY B1, `(.L_x_109) ;  /* 0x0000006000017945 */ /* 0x000fe80003800000 */
[----:B------:R0:W-:Y:S01]  /*3a70*/  @!P6 STG.E.U8 desc[UR52][R6.64+0x41], R59 ;  /* 0x0000413b0600e986 */ /* 0x0001e2000c101134 */
[----:B------:R-:W-:Y:S05]  /*3a80*/  @P2 BRA `(.L_x_110) ;  /* 0x00000000000c2947 */ /* 0x000fea0003800000 */
[----:B------:R-:W5:Y:S02]  /*3a90*/  LDG.E.U8 R98, desc[UR52][R2.64+0x48] ;  /* 0x0000483402627981 */ /* 0x000f64000c1e1100 */
[----:B-----5:R-:W-:-:S05]  /*3aa0*/  PRMT R0, R98, 0x8880, RZ ;  /* 0x0000888062007816 */ /* 0x020fca00000000ff */
[----:B------:R-:W-:-:S07]  /*3ab0*/  IMAD R13, R0, R89, RZ ;  /* 0x00000059000d7224 */ /* 0x000fce00078e02ff */
.L_x_110:
[----:B------:R-:W-:Y:S05]  /*3ac0*/  BSYNC B1 ;  /* 0x0000000000017941 */ /* 0x000fea0003800000 */
.L_x_109:
        /* <DEDUP_REMOVED lines=12> */
.L_x_112:
[----:B------:R-:W-:Y:S05]  /*3b90*/  BSYNC B1 ;  /* 0x0000000000017941 */ /* 0x000fea0003800000 */
.L_x_111:
[----:B------:R-:W-:Y:S01]  /*3ba0*/  @!P4 IMAD R61, R61, R88, R13 ;  /* 0x000000583d3dc224 */ /* 0x000fe200078e020d */
[----:B------:R-:W-:Y:S04]  /*3bb0*/  BSSY B1, `(.L_x_113) ;  /* 0x0000006000017945 */ /* 0x000fe80003800000 */
[----:B------:R0:W-:Y:S01]  /*3bc0*/  @!P4 STG.E.U8 desc[UR52][R4.64+0x49], R61 ;  /* 0x0000493d0400c986 */ /* 0x0001e2000c101134 */
[----:B------:R-:W-:Y:S05]  /*3bd0*/  @P3 BRA `(.L_x_114) ;  /* 0x00000000000c3947 */ /* 0x000fea0003800000 */
[----:B------:R-:W5:Y:S02]  /*3be0*/  LDG.E.U8 R98, desc[UR52][R8.64+0x48] ;  /* 0x0000483408627981 */ /* 0x000f64000c1e1100 */
[----:B-----5:R-:W-:-:S05]  /*3bf0*/  PRMT R0, R98, 0x8880, RZ ;  /* 0x0000888062007816 */ /* 0x020fca00000000ff */
[----:B------:R-:W-:-:S07]  /*3c00*/  IMAD R13, R0, R89, RZ ;  /* 0x00000059000d7224 */ /* 0x000fce00078e02ff */
.L_x_114:
[----:B------:R-:W-:Y:S05]  /*3c10*/  BSYNC B1 ;  /* 0x0000000000017941 */ /* 0x000fea0003800000 */
.L_x_113:
[----:B---3--:R-:W-:Y:S01]  /*3c20*/  @!P3 IMAD R11, R62, R88, R13 ;  /* 0x000000583e0bb224 */ /* 0x008fe200078e020d */
[----:B------:R-:W-:Y:S04]  /*3c30*/  BSSY B1, `(.L_x_115) ;  /* 0x0000006000017945 */ /* 0x000fe80003800000 */
[----:B------:R3:W-:Y:S01]  /*3c40*/  @!P3 STG.E.U8 desc[UR52][R6.64+0x48], R11 ;  /* 0x0000480b0600b986 */ /* 0x0007e2000c101134 */
[----:B------:R-:W-:Y:S05]  /*3c50*/  @P5 BRA `(.L_x_116) ;  /* 0x00000000000c5947 */ /* 0x000fea0003800000 */
[----:B------:R-:W5:Y:S02]  /*3c60*/  LDG.E.U8 R98, desc[UR52][R8.64+0x49] ;  /* 0x0000493408627981 */ /* 0x000f64000c1e1100 */
[----:B-----5:R-:W-:-:S05]  /*3c70*/  PRMT R0, R98, 0x8880, RZ ;  /* 0x0000888062007816 */ /* 0x020fca00000000ff */
[----:B------:R-:W-:-:S07]  /*3c80*/  IMAD R13, R0, R89, RZ ;  /* 0x00000059000d7224 */ /* 0x000fce00078e02ff */
.L_x_116:
[----:B------:R-:W-:Y:S05]  /*3c90*/  BSYNC B1 ;  /* 0x0000000000017941 */ /* 0x000fea0003800000 */
.L_x_115:
[----:B------:R-:W-:Y:S01]  /*3ca0*/  @!P5 IMAD R63, R63, R88, R13 ;  /* 0x000000583f3fd224 */ /* 0x000fe200078e020d */
[----:B------:R-:W-:Y:S04]  /*3cb0*/  BSSY B1, `(.L_x_117) ;  /* 0x0000006000017945 */ /* 0x000fe80003800000 */
[----:B------:R0:W-:Y:S01]  /*3cc0*/  @!P5 STG.E.U8 desc[UR52][R6.64+0x49], R63 ;  /* 0x0000493f0600d986 */ /* 0x0001e2000c101134 */
[----:B------:R-:W-:Y:S05]  /*3cd0*/  @P6 BRA `(.L_x_118) ;  /* 0x00000000000c6947 */ /* 0x000fea0003800000 */
[----:B------:R-:W5:Y:S02]  /*3ce0*/  LDG.E.U8 R98, desc[UR52][R2.64+0x50] ;  /* 0x0000503402627981 */ /* 0x000f64000c1e1100 */
[----:B-----5:R-:W-:-:S05]  /*3cf0*/  PRMT R0, R98, 0x8880, RZ ;  /* 0x0000888062007816 */ /* 0x020fca00000000ff */
[----:B------:R-:W-:-:S07]  /*3d00*/  IMAD R13, R0, R89, RZ ;  /* 0x00000059000d7224 */ /* 0x000fce00078e02ff */
.L_x_118:
[----:B------:R-:W-:Y:S05]  /*3d10*/  BSYNC B1 ;  /* 0x0000000000017941 */ /* 0x000fea0003800000 */
.L_x_117:
[----:B---3--:R-:W-:Y:S01]  /*3d20*/  @!P6 IMAD R11, R64, R88, R13 ;  /* 0x00000058400be224 */ /* 0x008fe200078e020d */
[----:B------:R-:W-:Y:S04]  /*3d30*/  BSSY B1, `(.L_x_119) ;  /* 0x0000006000017945 */ /* 0x000fe80003800000 */
[----:B------:R3:W-:Y:S01]  /*3d40*/  @!P6 STG.E.U8 desc[UR52][R4.64+0x50], R11 ;  /* 0x0000500b0400e986 */ /* 0x0007e2000c101134 */
[----:B------:R-:W-:Y:S05]  /*3d50*/  @P2 BRA `(.L_x_120) ;  /* 0x00000000000c2947 */ /* 0x000fea0003800000 */
[----:B------:R-:W5:Y:S02]  /*3d60*/  LDG.E.U8 R98, desc[UR52][R2.64+0x51] ;  /* 0x0000513402627981 */ /* 0x000f64000c1e1100 */
[----:B-----5:R-:W-:-:S05]  /*3d70*/  PRMT R0, R98, 0x8880, RZ ;  /* 0x0000888062007816 */ /* 0x020fca00000000ff */
[----:B------:R-:W-:-:S07]  /*3d80*/  IMAD R13, R0, R89, RZ ;  /* 0x00000059000d7224 */ /* 0x000fce00078e02ff */
.L_x_120:
[----:B------:R-:W-:Y:S05]  /*3d90*/  BSYNC B1 ;  /* 0x0000000000017941 */ /* 0x000fea0003800000 */
.L_x_119:
        /* <DEDUP_REMOVED lines=12> */
.L_x_122:
[----:B------:R-:W-:Y:S05]  /*3e60*/  BSYNC B1 ;  /* 0x0000000000017941 */ /* 0x000fea0003800000 */
.L_x_121:
[----:B---3--:R-:W-:Y:S01]  /*3e70*/  @!P4 IMAD R11, R66, R88, R13 ;  /* 0x00000058420bc224 */ /* 0x008fe200078e020d */
[----:B------:R-:W-:Y:S04]  /*3e80*/  BSSY B1, `(.L_x_123) ;  /* 0x0000006000017945 */ /* 0x000fe80003800000 */
[----:B------:R3:W-:Y:S01]  /*3e90*/  @!P4 STG.E.U8 desc[UR52][R6.64+0x50], R11 ;  /* 0x0000500b0600c986 */ /* 0x0007e2000c101134 */
[----:B------:R-:W-:Y:S05]  /*3ea0*/  @P3 BRA `(.L_x_124) ;  /* 0x00000000000c3947 */ /* 0x000fea0003800000 */
[----:B------:R-:W5:Y:S02]  /*3eb0*/  LDG.E.U8 R98, desc[UR52][R8.64+0x51] ;  /* 0x0000513408627981 */ /* 0x000f64000c1e1100 */
[----:B-----5:R-:W-:-:S05]  /*3ec0*/  PRMT R0, R98, 0x8880, RZ ;  /* 0x0000888062007816 */ /* 0x020fca00000000ff */
[----:B------:R-:W-:-:S07]  /*3ed0*/  IMAD R13, R0, R89, RZ ;  /* 0x00000059000d7224 */ /* 0x000fce00078e02ff */
.L_x_124:
[----:B------:R-:W-:Y:S05]  /*3ee0*/  BSYNC B1 ;  /* 0x0000000000017941 */ /* 0x000fea0003800000 */
.L_x_123:
[----:B------:R-:W-:Y:S01]  /*3ef0*/  @!P3 IMAD R67, R67, R88, R13 ;  /* 0x000000584343b224 */ /* 0x000fe200078e020d */
[----:B------:R-:W-:Y:S04]  /*3f00*/  BSSY B1, `(.L_x_125) ;  /* 0x0000006000017945 */ /* 0x000fe80003800000 */
[----:B------:R0:W-:Y:S01]  /*3f10*/  @!P3 STG.E.U8 desc[UR52][R6.64+0x51], R67 ;  /* 0x000051430600b986 */ /* 0x0001e2000c101134 */
[----:B------:R-:W-:Y:S05]  /*3f20*/  @P5 BRA `(.L_x_126) ;  /* 0x00000000000c5947 */ /* 0x000fea0003800000 */
[----:B------:R-:W5:Y:S02]  /*3f30*/  LDG.E.U8 R98, desc[UR52][R2.64+0x58] ;  /* 0x0000583402627981 */ /* 0x000f64000c1e1100 */
[----:B-----5:R-:W-:-:S05]  /*3f40*/  PRMT R0, R98, 0x8880, RZ ;  /* 0x0000888062007816 */ /* 0x020fca00000000ff */
[----:B------:R-:W-:-:S07]  /*3f50*/  IMAD R13, R0, R89, RZ ;  /* 0x00000059000d7224 */ /* 0x000fce00078e02ff */
.L_x_126:
[----:B------:R-:W-:Y:S05]  /*3f60*/  BSYNC B1 ;  /* 0x0000000000017941 */ /* 0x000fea0003800000 */
.L_x_125:
[----:B---3--:R-:W-:Y:S01]  /*3f70*/  @!P5 IMAD R11, R68, R88, R13 ;  /* 0x00000058440bd224 */ /* 0x008fe200078e020d */
[----:B------:R-:W-:Y:S04]  /*3f80*/  BSSY B1, `(.L_x_127) ;  /* 0x0000006000017945 */ /* 0x000fe80003800000 */
[----:B------:R3:W-:Y:S01]  /*3f90*/  @!P5 STG.E.U8 desc[UR52][R4.64+0x58], R11 ;  /* 0x0000580b0400d986 */ /* 0x0007e2000c101134 */
[----:B------:R-:W-:Y:S05]  /*3fa0*/  @P6 BRA `(.L_x_128) ;  /* 0x00000000000c6947 */ /* 0x000fea0003800000 */
[----:B------:R-:W5:Y:S02]  /*3fb0*/  LDG.E.U8 R98, desc[UR52][R2.64+0x59] ;  /* 0x0000593402627981 */ /* 0x000f64000c1e1100 */
[----:B-----5:R-:W-:-:S05]  /*3fc0*/  PRMT R0, R98, 0x8880, RZ ;  /* 0x0000888062007816 */ /* 0x020fca00000000ff */
[----:B------:R-:W-:-:S07]  /*3fd0*/  IMAD R13, R0, R89, RZ ;  /* 0x00000059000d7224 */ /* 0x000fce00078e02ff */
.L_x_128:
[----:B------:R-:W-:Y:S05]  /*3fe0*/  BSYNC B1 ;  /* 0x0000000000017941 */ /* 0x000fea0003800000 */
.L_x_127:
[----:B------:R-:W-:Y:S01]  /*3ff0*/  @!P6 IMAD R69, R69, R88, R13 ;  /* 0x000000584545e224 */ /* 0x000fe200078e020d */
[----:B------:R-:W-:Y:S04]  /*4000*/  BSSY B1, `(.L_x_129) ;  /* 0x0000006000017945 */ /* 0x000fe80003800000 */
[----:B------:R0:W-:Y:S01]  /*4010*/  @!P6 STG.E.U8 desc[UR52][R4.64+0x59], R69 ;  /* 0x000059450400e986 */ /* 0x0001e2000c101134 */
[----:B------:R-:W-:Y:S05]  /*4020*/  @P2 BRA `(.L_x_130) ;  /* 0x00000000000c2947 */ /* 0x000fea0003800000 */
[----:B------:R-:W5:Y:S02]  /*4030*/  LDG.E.U8 R98, desc[UR52][R8.64+0x58] ;  /* 0x0000583408627981 */ /* 0x000f64000c1e1100 */
[----:B-----5:R-:W-:-:S05]  /*4040*/  PRMT R0, R98, 0x8880, RZ ;  /* 0x0000888062007816 */ /* 0x020fca00000000ff */
[----:B------:R-:W-:-:S07]  /*4050*/  IMAD R13, R0, R89, RZ ;  /* 0x00000059000d7224 */ /* 0x000fce00078e02ff */
.L_x_130:
[----:B------:R-:W-:Y:S05]  /*4060*/  BSYNC B1 ;  /* 0x0000000000017941 */ /* 0x000fea0003800000 */
.L_x_129:
        /* <DEDUP_REMOVED lines=12> */
.L_x_132:
[----:B------:R-:W-:Y:S05]  /*4130*/  BSYNC B1 ;  /* 0x0000000000017941 */ /* 0x000fea0003800000 */
.L_x_131:
[----:B------:R-:W-:Y:S01]  /*4140*/  @!P4 IMAD R71, R71, R88, R13 ;  /* 0x000000584747c224 */ /* 0x000fe200078e020d */
[----:B------:R-:W-:Y:S04]  /*4150*/  BSSY B1, `(.L_x_133) ;  /* 0x0000006000017945 */ /* 0x000fe80003800000 */
[----:B------:R0:W-:Y:S01]  /*4160*/  @!P4 STG.E.U8 desc[UR52][R6.64+0x59], R71 ;  /* 0x000059470600c986 */ /* 0x0001e2000c101134 */
[----:B------:R-:W-:Y:S05]  /*4170*/  @P3 BRA `(.L_x_134) ;  /* 0x00000000000c3947 */ /* 0x000fea0003800000 */
[----:B------:R-:W5:Y:S02]  /*4180*/  LDG.E.U8 R98, desc[UR52][R2.64+0x60] ;  /* 0x0000603402627981 */ /* 0x000f64000c1e1100 */
[----:B-----5:R-:W-:-:S05]  /*4190*/  PRMT R0, R98, 0x8880, RZ ;  /* 0x0000888062007816 */ /* 0x020fca00000000ff */
[----:B------:R-:W-:-:S07]  /*41a0*/  IMAD R13, R0, R89, RZ ;  /* 0x00000059000d7224 */ /* 0x000fce00078e02ff */
.L_x_134:
[----:B------:R-:W-:Y:S05]  /*41b0*/  BSYNC B1 ;  /* 0x0000000000017941 */ /* 0x000fea0003800000 */
.L_x_133:
[----:B---3--:R-:W-:Y:S01]  /*41c0*/  @!P3 IMAD R11, R72, R88, R13 ;  /* 0x00000058480bb224 */ /* 0x008fe200078e020d */
[----:B------:R-:W-:Y:S04]  /*41d0*/  BSSY B1, `(.L_x_135) ;  /* 0x0000006000017945 */ /* 0x000fe80003800000 */
[----:B------:R3:W-:Y:S01]  /*41e0*/  @!P3 STG.E.U8 desc[UR52][R4.64+0x60], R11 ;  /* 0x0000600b0400b986 */ /* 0x0007e2000c101134 */
[----:B------:R-:W-:Y:S05]  /*41f0*/  @P5 BRA `(.L_x_136) ;  /* 0x00000000000c5947 */ /* 0x000fea0003800000 */
[----:B------:R-:W5:Y:S02]  /*4200*/  LDG.E.U8 R98, desc[UR52][R2.64+0x61] ;  /* 0x0000613402627981 */ /* 0x000f64000c1e1100 */
[----:B-----5:R-:W-:-:S05]  /*4210*/  PRMT R0, R98, 0x8880, RZ ;  /* 0x0000888062007816 */ /* 0x020fca00000000ff */
[----:B------:R-:W-:-:S07]  /*4220*/  IMAD R13, R0, R89, RZ ;  /* 0x00000059000d7224 */ /* 0x000fce00078e02ff */
.L_x_136:
[----:B------:R-:W-:Y:S05]  /*4230*/  BSYNC B1 ;  /* 0x0000000000017941 */ /* 0x000fea0003800000 */
.L_x_135:
[----:B------:R-:W-:Y:S01]  /*4240*/  @!P5 IMAD R73, R73, R88, R13 ;  /* 0x000000584949d224 */ /* 0x000fe200078e020d */
[----:B------:R-:W-:Y:S04]  /*4250*/  BSSY B1, `(.L_x_137) ;  /* 0x0000006000017945 */ /* 0x000fe80003800000 */
[----:B------:R0:W-:Y:S01]  /*4260*/  @!P5 STG.E.U8 desc[UR52][R4.64+0x61], R73 ;  /* 0x000061490400d986 */ /* 0x0001e2000c101134 */
[----:B------:R-:W-:Y:S05]  /*4270*/  @P6 BRA `(.L_x_138) ;  /* 0x00000000000c6947 */ /* 0x000fea0003800000 */
[----:B------:R-:W5:Y:S02]  /*4280*/  LDG.E.U8 R98, desc[UR52][R8.64+0x60] ;  /* 0x0000603408627981 */ /* 0x000f64000c1e1100 */
[----:B-----5:R-:W-:-:S05]  /*4290*/  PRMT R0, R98, 0x8880, RZ ;  /* 0x0000888062007816 */ /* 0x020fca00000000ff */
[----:B------:R-:W-:-:S07]  /*42a0*/  IMAD R13, R0, R89, RZ ;  /* 0x00000059000d7224 */ /* 0x000fce00078e02ff */
.L_x_138:
[----:B------:R-:W-:Y:S05]  /*42b0*/  BSYNC B1 ;  /* 0x0000000000017941 */ /* 0x000fea0003800000 */
.L_x_137:
[----:B---3--:R-:W-:Y:S01]  /*42c0*/  @!P6 IMAD R11, R74, R88, R13 ;  /* 0x000000584a0be224 */ /* 0x008fe200078e020d */
[----:B------:R-:W-:Y:S04]  /*42d0*/  BSSY B1, `(.L_x_139) ;  /* 0x0000006000017945 */ /* 0x000fe80003800000 */
[----:B------:R3:W-:Y:S01]  /*42e0*/  @!P6 STG.E.U8 desc[UR52][R6.64+0x60], R11 ;  /* 0x0000600b0600e986 */ /* 0x0007e2000c101134 */
[----:B------:R-:W-:Y:S05]  /*42f0*/  @P2 BRA `(.L_x_140) ;  /* 0x00000000000c2947 */ /* 0x000fea0003800000 */
[----:B------:R-:W5:Y:S02]  /*4300*/  LDG.E.U8 R98, desc[UR52][R8.64+0x61] ;  /* 0x0000613408627981 */ /* 0x000f64000c1e1100 */
[----:B-----5:R-:W-:-:S05]  /*4310*/  PRMT R0, R98, 0x8880, RZ ;  /* 0x0000888062007816 */ /* 0x020fca00000000ff */
[----:B------:R-:W-:-:S07]  /*4320*/  IMAD R13, R0, R89, RZ ;  /* 0x00000059000d7224 */ /* 0x000fce00078e02ff */
.L_x_140:
[----:B------:R-:W-:Y:S05]  /*4330*/  BSYNC B1 ;  /* 0x0000000000017941 */ /* 0x000fea0003800000 */
.L_x_139:
        /* <DEDUP_REMOVED lines=12> */
.L_x_142:
[----:B------:R-:W-:Y:S05]  /*4400*/  BSYNC B1 ;  /* 0x0000000000017941 */ /* 0x000fea0003800000 */
.L_x_141:
[----:B---3--:R-:W-:Y:S01]  /*4410*/  @!P5 IMAD R11, R76, R88, R13 ;  /* 0x000000584c0bd224 */ /* 0x008fe200078e020d */
[----:B------:R-:W-:Y:S04]  /*4420*/  BSSY B1, `(.L_x_143) ;  /* 0x0000006000017945 */ /* 0x000fe80003800000 */
[----:B------:R3:W-:Y:S01]  /*4430*/  @!P5 STG.E.U8 desc[UR52][R4.64+0x68], R11 ;  /* 0x0000680b0400d986 */ /* 0x0007e2000c101134 */
[----:B------:R-:W-:Y:S05]  /*4440*/  @P3 BRA `(.L_x_144) ;  /* 0x00000000000c3947 */ /* 0x000fea0003800000 */
[----:B------:R-:W5:Y:S02]  /*4450*/  LDG.E.U8 R98, desc[UR52][R2.64+0x69] ;  /* 0x0000693402627981 */ /* 0x000f64000c1e1100 */
[----:B-----5:R-:W-:-:S05]  /*4460*/  PRMT R0, R98, 0x8880, RZ ;  /* 0x0000888062007816 */ /* 0x020fca00000000ff */
[----:B------:R-:W-:-:S07]  /*4470*/  IMAD R13, R0, R89, RZ ;  /* 0x00000059000d7224 */ /* 0x000fce00078e02ff */
.L_x_144:
[----:B------:R-:W-:Y:S05]  /*4480*/  BSYNC B1 ;  /* 0x0000000000017941 */ /* 0x000fea0003800000 */
.L_x_143:
[----:B------:R-:W-:Y:S01]  /*4490*/  @!P3 IMAD R77, R77, R88, R13 ;  /* 0x000000584d4db224 */ /* 0x000fe200078e020d */
[----:B------:R-:W-:Y:S04]  /*44a0*/  BSSY B1, `(.L_x_145) ;  /* 0x0000006000017945 */ /* 0x000fe80003800000 */
[----:B------:R0:W-:Y:S01]  /*44b0*/  @!P3 STG.E.U8 desc[UR52][R4.64+0x69], R77 ;  /* 0x0000694d0400b986 */ /* 0x0001e2000c101134 */
[----:B------:R-:W-:Y:S05]  /*44c0*/  @P2 BRA `(.L_x_146) ;  /* 0x00000000000c2947 */ /* 0x000fea0003800000 */
[----:B------:R-:W5:Y:S02]  /*44d0*/  LDG.E.U8 R98, desc[UR52][R8.64+0x68] ;  /* 0x0000683408627981 */ /* 0x000f64000c1e1100 */
[----:B-----5:R-:W-:-:S05]  /*44e0*/  PRMT R0, R98, 0x8880, RZ ;  /* 0x0000888062007816 */ /* 0x020fca00000000ff */
[----:B------:R-:W-:-:S07]  /*44f0*/  IMAD R13, R0, R89, RZ ;  /* 0x00000059000d7224 */ /* 0x000fce00078e02ff */
.L_x_146:
[----:B------:R-:W-:Y:S05]  /*4500*/  BSYNC B1 ;  /* 0x0000000000017941 */ /* 0x000fea0003800000 */
.L_x_145:
[----:B---3--:R-:W-:Y:S01]  /*4510*/  @!P2 IMAD R11, R78, R88, R13 ;  /* 0x000000584e0ba224 */ /* 0x008fe200078e020d */
[----:B------:R-:W-:Y:S04]  /*4520*/  BSSY B1, `(.L_x_147) ;  /* 0x0000006000017945 */ /* 0x000fe80003800000 */
[----:B------:R3:W-:Y:S01]  /*4530*/  @!P2 STG.E.U8 desc[UR52][R6.64+0x68], R11 ;  /* 0x0000680b0600a986 */ /* 0x0007e2000c101134 */
[----:B------:R-:W-:Y:S05]  /*4540*/  @P6 BRA `(.L_x_148) ;  /* 0x00000000000c6947 */ /* 0x000fea0003800000 */
[----:B------:R-:W5:Y:S02]  /*4550*/  LDG.E.U8 R98, desc[UR52][R8.64+0x69] ;  /* 0x0000693408627981 */ /* 0x000f64000c1e1100 */
[----:B-----5:R-:W-:-:S05]  /*4560*/  PRMT R0, R98, 0x8880, RZ ;  /* 0x0000888062007816 */ /* 0x020fca00000000ff */
[----:B------:R-:W-:-:S07]  /*4570*/  IMAD R13, R0, R89, RZ ;  /* 0x00000059000d7224 */ /* 0x000fce00078e02ff */
.L_x_148:
[----:B------:R-:W-:Y:S05]  /*4580*/  BSYNC B1 ;  /* 0x0000000000017941 */ /* 0x000fea0003800000 */
.L_x_147:
[----:B------:R-:W-:Y:S01]  /*4590*/  @!P6 IMAD R79, R79, R88, R13 ;  /* 0x000000584f4fe224 */ /* 0x000fe200078e020d */
[----:B------:R-:W-:Y:S04]  /*45a0*/  BSSY B1, `(.L_x_149) ;  /* 0x0000006000017945 */ /* 0x000fe80003800000 */
[----:B------:R0:W-:Y:S01]  /*45b0*/  @!P6 STG.E.U8 desc[UR52][R6.64+0x69], R79 ;  /* 0x0000694f0600e986 */ /* 0x0001e2000c101134 */
[----:B------:R-:W-:Y:S05]  /*45c0*/  @P4 BRA `(.L_x_150) ;  /* 0x00000000000c4947 */ /* 0x000fea0003800000 */
[----:B------:R-:W5:Y:S02]  /*45d0*/  LDG.E.U8 R98, desc[UR52][R2.64+0x70] ;  /* 0x0000703402627981 */ /* 0x000f64000c1e1100 */
[----:B-----5:R-:W-:-:S05]  /*45e0*/  PRMT R0, R98, 0x8880, RZ ;  /* 0x0000888062007816 */ /* 0x020fca00000000ff */
[----:B------:R-:W-:-:S07]  /*45f0*/  IMAD R13, R0, R89, RZ ;  /* 0x00000059000d7224 */ /* 0x000fce00078e02ff */
.L_x_150:
[----:B------:R-:W-:Y:S05]  /*4600*/  BSYNC B1 ;  /* 0x0000000000017941 */ /* 0x000fea0003800000 */
.L_x_149:
[----:B------:R-:W-:Y:S01]  /*4610*/  ISETP.LT.OR P3, PT, R14, 0x72, !P1 ;  /* 0x000000720e00780c */ /* 0x000fe20004f61670 */
[----:B---3--:R-:W-:Y:S01]  /*4620*/  @!P4 IMAD R11, R80, R88, R13 ;  /* 0x00000058500bc224 */ /* 0x008fe200078e020d */
[----:B------:R-:W-:Y:S01]  /*4630*/  BSSY B1, `(.L_x_151) ;  /* 0x000000b000017945 */ /* 0x000fe20003800000 */
[C---:B------:R-:W-:Y:S02]  /*4640*/  ISETP.LT.OR P2, PT, R14.reuse, 0x71, !P0 ;  /* 0x000000710e00780c */ /* 0x040fe40004741670 */
[C---:B------:R-:W-:Y:S01]  /*4650*/  ISETP.LT.OR P5, PT, R14.reuse, 0x72, !P0 ;  /* 0x000000720e00780c */ /* 0x040fe200047a1670 */
[----:B------:R3:W-:Y:S01]  /*4660*/  @!P4 STG.E.U8 desc[UR52][R4.64+0x70], R11 ;  /* 0x0000700b0400c986 */ /* 0x0007e2000c101134 */
[C---:B------:R-:W-:Y:S02]  /*4670*/  ISETP.LT.OR P4, PT, R14.reuse, 0x79, !P1 ;  /* 0x000000790e00780c */ /* 0x040fe40004f81670 */
[C---:B------:R-:W-:Y:S02]  /*4680*/  ISETP.LT.OR P1, PT, R14.reuse, 0x7a, !P1 ;  /* 0x0000007a0e00780c */ /* 0x040fe40004f21670 */
[----:B------:R-:W-:-:S02]  /*4690*/  ISETP.LT.OR P6, PT, R14, 0x79, !P0 ;  /* 0x000000790e00780c */ /* 0x000fc400047c1670 */
[----:B------:R-:W-:Y:S11]  /*46a0*/  @P3 BRA `(.L_x_152) ;  /* 0x00000000000c3947 */ /* 0x000ff60003800000 */
[----:B------:R-:W5:Y:S02]  /*46b0*/  LDG.E.U8 R98, desc[UR52][R2.64+0x71] ;  /* 0x0000713402627981 */ /* 0x000f64000c1e1100 */
[----:B-----5:R-:W-:-:S05]  /*46c0*/  PRMT R0, R98, 0x8880, RZ ;  /* 0x0000888062007816 */ /* 0x020fca00000000ff */
[----:B------:R-:W-:-:S07]  /*46d0*/  IMAD R13, R0, R89, RZ ;  /* 0x00000059000d7224 */ /* 0x000fce00078e02ff */
.L_x_152:
[----:B------:R-:W-:Y:S05]  /*46e0*/  BSYNC B1 ;  /* 0x0000000000017941 */ /* 0x000fea0003800000 */
.L_x_151:
[----:B------:R-:W-:Y:S01]  /*46f0*/  @!P3 IMAD R81, R81, R88, R13 ;  /* 0x000000585151b224 */ /* 0x000fe200078e020d */
[----:B------:R-:W-:Y:S04]  /*4700*/  BSSY B1, `(.L_x_153) ;  /* 0x0000006000017945 */ /* 0x000fe80003800000 */
[----:B------:R0:W-:Y:S01]  /*4710*/  @!P3 STG.E.U8 desc[UR52][R4.64+0x71], R81 ;  /* 0x000071510400b986 */ /* 0x0001e2000c101134 */
[----:B------:R-:W-:Y:S05]  /*4720*/  @P2 BRA `(.L_x_154) ;  /* 0x00000000000c2947 */ /* 0x000fea0003800000 */
[----:B------:R-:W5:Y:S02]  /*4730*/  LDG.E.U8 R98, desc[UR52][R8.64+0x70] ;  /* 0x0000703408627981 */ /* 0x000f64000c1e1100 */
[----:B-----5:R-:W-:-:S05]  /*4740*/  PRMT R0, R98, 0x8880, RZ ;  /* 0x0000888062007816 */ /* 0x020fca00000000ff */
[----:B------:R-:W-:-:S07]  /*4750*/  IMAD R13, R0, R89, RZ ;  /* 0x00000059000d7224 */ /* 0x000fce00078e02ff */
.L_x_154:
[----:B------:R-:W-:Y:S05]  /*4760*/  BSYNC B1 ;  /* 0x0000000000017941 */ /* 0x000fea0003800000 */
.L_x_153:
[----:B---3--:R-:W-:Y:S01]  /*4770*/  @!P2 IMAD R11, R82, R88, R13 ;  /* 0x00000058520ba224 */ /* 0x008fe200078e020d */
[----:B------:R-:W-:Y:S04]  /*4780*/  BSSY B1, `(.L_x_155) ;  /* 0x0000006000017945 */ /* 0x000fe80003800000 */
[----:B------:R3:W-:Y:S01]  /*4790*/  @!P2 STG.E.U8 desc[UR52][R6.64+0x70], R11 ;  /* 0x0000700b0600a986 */ /* 0x0007e2000c101134 */
[----:B------:R-:W-:Y:S05]  /*47a0*/  @P5 BRA `(.L_x_156) ;  /* 0x00000000000c5947 */ /* 0x000fea0003800000 */
[----:B------:R-:W5:Y:S02]  /*47b0*/  LDG.E.U8 R98, desc[UR52][R8.64+0x71] ;  /* 0x0000713408627981 */ /* 0x000f64000c1e1100 */
[----:B-----5:R-:W-:-:S05]  /*47c0*/  PRMT R0, R98, 0x8880, RZ ;  /* 0x0000888062007816 */ /* 0x020fca00000000ff */
[----:B------:R-:W-:-:S07]  /*47d0*/  IMAD R13, R0, R89, RZ ;  /* 0x00000059000d7224 */ /* 0x000fce00078e02ff */
.L_x_156:
[----:B------:R-:W-:Y:S05]  /*47e0*/  BSYNC B1 ;  /* 0x0000000000017941 */ /* 0x000fea0003800000 */
.L_x_155:
[----:B------:R-:W-:Y:S01]  /*47f0*/  @!P5 IMAD R83, R83, R88, R13 ;  /* 0x000000585353d224 */ /* 0x000fe200078e020d */
[----:B------:R-:W-:Y:S04]  /*4800*/  BSSY B1, `(.L_x_157) ;  /* 0x0000006000017945 */ /* 0x000fe80003800000 */
[----:B------:R0:W-:Y:S01]  /*4810*/  @!P5 STG.E.U8 desc[UR52][R6.64+0x71], R83 ;  /* 0x000071530600d986 */ /* 0x0001e2000c101134 */
[----:B------:R-:W-:Y:S05]  /*4820*/  @P4 BRA `(.L_x_158) ;  /* 0x00000000000c4947 */ /* 0x000fea0003800000 */
[----:B------:R-:W5:Y:S02]  /*4830*/  LDG.E.U8 R98, desc[UR52][R2.64+0x78] ;  /* 0x0000783402627981 */ /* 0x000f64000c1e1100 */
[----:B-----5:R-:W-:-:S05]  /*4840*/  PRMT R0, R98, 0x8880, RZ ;  /* 0x0000888062007816 */ /* 0x020fca00000000ff */
[----:B------:R-:W-:-:S07]  /*4850*/  IMAD R13, R0, R89, RZ ;  /* 0x00000059000d7224 */ /* 0x000fce00078e02ff */
.L_x_158:
[----:B------:R-:W-:Y:S05]  /*4860*/  BSYNC B1 ;  /* 0x0000000000017941 */ /* 0x000fea0003800000 */
.L_x_157:
[----:B---3--:R-:W-:Y:S01]  /*4870*/  @!P4 IMAD R11, R84, R88, R13 ;  /* 0x00000058540bc224 */ /* 0x008fe200078e020d */
[----:B------:R-:W-:Y:S04]  /*4880*/  BSSY B1, `(.L_x_159) ;  /* 0x0000006000017945 */ /* 0x000fe80003800000 */
[----:B------:R3:W-:Y:S01]  /*4890*/  @!P4 STG.E.U8 desc[UR52][R4.64+0x78], R11 ;  /* 0x0000780b0400c986 */ /* 0x0007e2000c101134 */
[----:B------:R-:W-:Y:S05]  /*48a0*/  @P1 BRA `(.L_x_160) ;  /* 0x00000000000c1947 */ /* 0x000fea0003800000 */
[----:B------:R-:W5:Y:S02]  /*48b0*/  LDG.E.U8 R98, desc[UR52][R2.64+0x79] ;  /* 0x0000793402627981 */ /* 0x000f64000c1e1100 */
[----:B-----5:R-:W-:-:S05]  /*48c0*/  PRMT R0, R98, 0x8880, RZ ;  /* 0x0000888062007816 */ /* 0x020fca00000000ff */
[----:B------:R-:W-:-:S07]  /*48d0*/  IMAD R13, R0, R89, RZ ;  /* 0x00000059000d7224 */ /* 0x000fce00078e02ff */
.L_x_160:
[----:B------:R-:W-:Y:S05]  /*48e0*/  BSYNC B1 ;  /* 0x0000000000017941 */ /* 0x000fea0003800000 */
.L_x_159:
[----:B------:R-:W-:Y:S01]  /*48f0*/  @!P1 IMAD R85, R85, R88, R13 ;  /* 0x0000005855559224 */ /* 0x000fe200078e020d */
[----:B------:R-:W-:Y:S04]  /*4900*/  BSSY B1, `(.L_x_161) ;  /* 0x0000006000017945 */ /* 0x000fe80003800000 */
[----:B------:R0:W-:Y:S01]  /*4910*/  @!P1 STG.E.U8 desc[UR52][R4.64+0x79], R85 ;  /* 0x0000795504009986 */ /* 0x0001e2000c101134 */
[----:B------:R-:W-:Y:S05]  /*4920*/  @P6 BRA `(.L_x_162) ;  /* 0x00000000000c6947 */ /* 0x000fea0003800000 */
[----:B------:R-:W5:Y:S02]  /*4930*/  LDG.E.U8 R98, desc[UR52][R8.64+0x78] ;  /* 0x0000783408627981 */ /* 0x000f64000c1e1100 */
[----:B-----5:R-:W-:-:S05]  /*4940*/  PRMT R0, R98, 0x8880, RZ ;  /* 0x0000888062007816 */ /* 0x020fca00000000ff */
[----:B------:R-:W-:-:S07]  /*4950*/  IMAD R13, R0, R89, RZ ;  /* 0x00000059000d7224 */ /* 0x000fce00078e02ff */
.L_x_162:
[----:B------:R-:W-:Y:S05]  /*4960*/  BSYNC B1 ;  /* 0x0000000000017941 */ /* 0x000fea0003800000 */
.L_x_161:
[----:B0-----:R-:W-:Y:S01]  /*4970*/  @!P6 IMAD R3, R86, R88, R13 ;  /* 0x000000585603e224 */ /* 0x001fe200078e020d */
[----:B------:R-:W-:Y:S01]  /*4980*/  ISETP.LT.OR P0, PT, R14, 0x7a, !P0 ;  /* 0x0000007a0e00780c */ /* 0x000fe20004701670 */
[----:B------:R-:W-:Y:S03]  /*4990*/  BSSY B1, `(.L_x_163) ;  /* 0x0000006000017945 */ /* 0x000fe60003800000 */
[----:B------:R0:W-:Y:S09]  /*49a0*/  @!P6 STG.E.U8 desc[UR52][R6.64+0x78], R3 ;  /* 0x000078030600e986 */ /* 0x0001f2000c101134 */
[----:B------:R-:W-:Y:S05]  /*49b0*/  @P0 BRA `(.L_x_164) ;  /* 0x00000000000c0947 */ /* 0x000fea0003800000 */
[----:B------:R-:W5:Y:S02]  /*49c0*/  LDG.E.U8 R98, desc[UR52][R8.64+0x79] ;  /* 0x0000793408627981 */ /* 0x000f64000c1e1100 */
[----:B-----5:R-:W-:-:S05]  /*49d0*/  PRMT R0, R98, 0x8880, RZ ;  /* 0x0000888062007816 */ /* 0x020fca00000000ff */
[----:B------:R-:W-:-:S07]  /*49e0*/  IMAD R13, R0, R89, RZ ;  /* 0x00000059000d7224 */ /* 0x000fce00078e02ff */
.L_x_164:
[----:B------:R-:W-:Y:S05]  /*49f0*/  BSYNC B1 ;  /* 0x0000000000017941 */ /* 0x000fea0003800000 */
.L_x_163:
[----:B------:R-:W-:Y:S01]  /*4a00*/  IMAD R13, R87, R88, R13 ;  /* 0x00000058570d7224 */ /* 0x000fe200078e020d */
[----:B------:R-:W-:Y:S06]  /*4a10*/  @P0 BRA `(.L_x_165) ;  /* 0x0000000c00100947 */ /* 0x000fec0003800000 */
[----:B------:R0:W-:Y:S01]  /*4a20*/  STG.E.U8 desc[UR52][R6.64+0x79], R13 ;  /* 0x0000790d06007986 */ /* 0x0001e2000c101134 */
[----:B------:R-:W-:Y:S05]  /*4a30*/  BRA `(.L_x_165) ;  /* 0x0000000c00087947 */ /* 0x000fea0003800000 */
.L_x_36:
[C---:B------:R-:W-:Y:S02]  /*4a40*/  ISETP.GE.AND P1, PT, R18.reuse, 0x1, PT ;  /* 0x000000011200780c */ /* 0x040fe40003f26270 */
[----:B------:R-:W-:Y:S02]  /*4a50*/  ISETP.GE.AND P0, PT, R18, 0x9, PT ;  /* 0x000000091200780c */ /* 0x000fe40003f06270 */
[C---:B------:R-:W-:Y:S02]  /*4a60*/  ISETP.LT.OR P3, PT, R14.reuse, 0x1, !P1 ;  /* 0x000000010e00780c */ /* 0x040fe40004f61670 */
[C---:B------:R-:W-:Y:S02]  /*4a70*/  ISETP.LT.OR P5, PT, R14.reuse, 0x2, !P1 ;  /* 0x000000020e00780c */ /* 0x040fe40004fa1670 */
[C---:B------:R-:W-:Y:S02]  /*4a80*/  ISETP.LT.OR P2, PT, R14.reuse, 0x1, !P0 ;  /* 0x000000010e00780c */ /* 0x040fe40004741670 */
[----:B------:R-:W-:-:S02]  /*4a90*/  ISETP.LT.OR P6, PT, R14, 0x2, !P0 ;  /* 0x000000020e00780c */ /* 0x000fc400047c1670 */
[----:B------:R-:W-:-:S05]  /*4aa0*/  ISETP.LT.OR P4, PT, R14, 0x9, !P1 ;  /* 0x000000090e00780c */ /* 0x000fca0004f81670 */
[-C--:B------:R-:W-:Y:S02]  /*4ab0*/  @!P3 IMAD R3, R24, R88.reuse, RZ ;  /* 0x000000581803b224 */ /* 0x080fe400078e02ff */
[-C--:B------:R-:W-:Y:S02]  /*4ac0*/  @!P5 IMAD R25, R25, R88.reuse, RZ ;  /* 0x000000581919d224 */ /* 0x080fe400078e02ff */
[-C--:B------:R-:W-:Y:S01]  /*4ad0*/  @!P2 IMAD R9, R26, R88.reuse, RZ ;  /* 0x000000581a09a224 */ /* 0x080fe200078e02ff */
[----:B------:R0:W-:Y:S01]  /*4ae0*/  @!P3 STG.E.U8 desc[UR52][R4.64], R3 ;  /* 0x000000030400b986 */ /* 0x0001e2000c101134 */
[C---:B------:R-:W-:Y:S01]  /*4af0*/  ISETP.LT.OR P3, PT, R14.reuse, 0xa, !P1 ;  /* 0x0000000a0e00780c */ /* 0x040fe20004f61670 */
[-C--:B------:R-:W-:Y:S02]  /*4b00*/  @!P6 IMAD R27, R27, R88.reuse, RZ ;  /* 0x000000581b1be224 */ /* 0x080fe400078e02ff */
[----:B------:R-:W-:Y:S01]  /*4b10*/  @!P5 STG.E.U8 desc[UR52][R4.64+0x1], R25 ;  /* 0x000001190400d986 */ /* 0x000fe2000c101134 */
[----:B------:R-:W-:Y:S01]  /*4b20*/  ISETP.LT.OR P5, PT, R14, 0x9, !P0 ;  /* 0x000000090e00780c */ /* 0x000fe200047a1670 */
[----:B------:R-:W-:-:S02]  /*4b30*/  @!P4 IMAD R11, R28, R88, RZ ;  /* 0x000000581c0bc224 */ /* 0x000fc400078e02ff */
[----:B------:R1:W-:Y:S01]  /*4b40*/  @!P2 STG.E.U8 desc[UR52][R6.64], R9 ;  /* 0x000000090600a986 */ /* 0x0003e2000c101134 */
[----:B------:R-:W-:-:S03]  /*4b50*/  ISETP.LT.OR P2, PT, R14, 0xa, !P0 ;  /* 0x0000000a0e00780c */ /* 0x000fc60004741670 */
[----:B------:R-:W-:Y:S01]  /*4b60*/  @!P6 STG.E.U8 desc[UR52][R6.64+0x1], R27 ;  /* 0x0000011b0600e986 */ /* 0x000fe2000c101134 */
[C---:B------:R-:W-:Y:S01]  /*4b70*/  ISETP.LT.OR P6, PT, R14.reuse, 0x11, !P1 ;  /* 0x000000110e00780c */ /* 0x040fe20004fc1670 */
[-C--:B------:R-:W-:Y:S02]  /*4b80*/  @!P3 IMAD R29, R29, R88.reuse, RZ ;  /* 0x000000581d1db224 */ /* 0x080fe400078e02ff */
[----:B------:R-:W-:Y:S01]  /*4b90*/  @!P4 STG.E.U8 desc[UR52][R4.64+0x8], R11 ;  /* 0x0000080b0400c986 */ /* 0x000fe2000c101134 */
[----:B------:R-:W-:Y:S01]  /*4ba0*/  ISETP.LT.OR P4, PT, R14, 0x12, !P1 ;  /* 0x000000120e00780c */ /* 0x000fe20004f81670 */
[-C--:B0-----:R-:W-:Y:S02]  /*4bb0*/  @!P5 IMAD R3, R30, R88.reuse, RZ ;  /* 0x000000581e03d224 */ /* 0x081fe400078e02ff */
[----:B------:R-:W-:Y:S01]  /*4bc0*/  @!P3 STG.E.U8 desc[UR52][R4.64+0x9], R29 ;  /* 0x0000091d0400b986 */ /* 0x000fe2000c101134 */
[----:B------:R-:W-:Y:S01]  /*4bd0*/  ISETP.LT.OR P3, PT, R14, 0x11, !P0 ;  /* 0x000000110e00780c */ /* 0x000fe20004761670 */
[----:B------:R-:W-:-:S02]  /*4be0*/  @!P2 IMAD R31, R31, R88, RZ ;  /* 0x000000581f1fa224 */ /* 0x000fc400078e02ff */
[----:B------:R0:W-:Y:S01]  /*4bf0*/  @!P5 STG.E.U8 desc[UR52][R6.64+0x8], R3 ;  /* 0x000008030600d986 */ /* 0x0001e2000c101134 */
[----:B------:R-:W-:Y:S01]  /*4c00*/  ISETP.LT.OR P5, PT, R14, 0x12, !P0 ;  /* 0x000000120e00780c */ /* 0x000fe200047a1670 */
[-C--:B-1----:R-:W-:Y:S02]  /*4c10*/  @!P6 IMAD R9, R32, R88.reuse, RZ ;  /* 0x000000582009e224 */ /* 0x082fe400078e02ff */
[----:B------:R-:W-:Y:S01]  /*4c20*/  @!P2 STG.E.U8 desc[UR52][R6.64+0x9], R31 ;  /* 0x0000091f0600a986 */ /* 0x000fe2000c101134 */
[C---:B------:R-:W-:Y:S01]  /*4c30*/  ISETP.LT.OR P2, PT, R14.reuse, 0x19, !P1 ;  /* 0x000000190e00780c */ /* 0x040fe20004f41670 */
[-C--:B------:R-:W-:Y:S02]  /*4c40*/  @!P4 IMAD R33, R33, R88.reuse, RZ ;  /* 0x000000582121c224 */ /* 0x080fe400078e02ff */
[----:B------:R1:W-:Y:S01]  /*4c50*/  @!P6 STG.E.U8 desc[UR52][R4.64+0x10], R9 ;  /* 0x000010090400e986 */ /* 0x0003e2000c101134 */
[----:B------:R-:W-:Y:S01]  /*4c60*/  ISETP.LT.OR P6, PT, R14, 0x1a, !P1 ;  /* 0x0000001a0e00780c */ /* 0x000fe20004fc1670 */
[----:B0-----:R-:W-:-:S02]  /*4c70*/  @!P3 IMAD R3, R34, R88, RZ ;  /* 0x000000582203b224 */ /* 0x001fc400078e02ff */
[----:B------:R-:W-:Y:S02]  /*4c80*/  @!P4 STG.E.U8 desc[UR52][R4.64+0x11], R33 ;  /* 0x000011210400c986 */ /* 0x000fe4000c101134 */
[-C--:B------:R-:W-:Y:S01]  /*4c90*/  @!P5 IMAD R35, R35, R88.reuse, RZ ;  /* 0x000000582323d224 */ /* 0x080fe200078e02ff */
[C---:B------:R-:W-:Y:S01]  /*4ca0*/  ISETP.LT.OR P4, PT, R14.reuse, 0x19, !P0 ;  /* 0x000000190e00780c */ /* 0x040fe20004781670 */
[----:B------:R0:W-:Y:S01]  /*4cb0*/  @!P3 STG.E.U8 desc[UR52][R6.64+0x10], R3 ;  /* 0x000010030600b986 */ /* 0x0001e2000c101134 */
[----:B------:R-:W-:Y:S01]  /*4cc0*/  ISETP.LT.OR P3, PT, R14, 0x1a, !P0 ;  /* 0x0000001a0e00780c */ /* 0x000fe20004761670 */
[-C--:B-1----:R-:W-:Y:S02]  /*4cd0*/  @!P2 IMAD R9, R36, R88.reuse, RZ ;  /* 0x000000582409a224 */ /* 0x082fe400078e02ff */
[----:B------:R-:W-:Y:S01]  /*4ce0*/  @!P5 STG.E.U8 desc[UR52][R6.64+0x11], R35 ;  /* 0x000011230600d986 */ /* 0x000fe2000c101134 */
[----:B------:R-:W-:Y:S01]  /*4cf0*/  ISETP.LT.OR P5, PT, R14, 0x21, !P1 ;  /* 0x000000210e00780c */ /* 0x000fe20004fa1670 */
[----:B------:R-:W-:-:S02]  /*4d00*/  @!P6 IMAD R37, R37, R88, RZ ;  /* 0x000000582525e224 */ /* 0x000fc400078e02ff */
[----:B------:R1:W-:Y:S01]  /*4d10*/  @!P2 STG.E.U8 desc[UR52][R4.64+0x18], R9 ;  /* 0x000018090400a986 */ /* 0x0003e2000c101134 */
[----:B------:R-:W-:-:S03]  /*4d20*/  ISETP.LT.OR P2, PT, R14, 0x22, !P1 ;  /* 0x000000220e00780c */ /* 0x000fc60004f41670 */
[-C--:B------:R-:W-:Y:S01]  /*4d30*/  @!P4 IMAD R11, R38, R88.reuse, RZ ;  /* 0x00000058260bc224 */ /* 0x080fe200078e02ff */
        /* <DEDUP_REMOVED lines=40> */
[C---:B------:R-:W-:Y:S01]  /*4fc0*/  ISETP.LT.OR P5, PT, R14.reuse, 0x3a, !P0 ;  /* 0x0000003a0e00780c */ /* 0x040fe200047a1670 */
[-C--:B------:R-:W-:Y:S02]  /*4fd0*/  @!P6 IMAD R53, R53, R88.reuse, RZ ;  /* 0x000000583535e224 */ /* 0x080fe400078e02ff */
[----:B------:R-:W-:Y:S01]  /*4fe0*/  @!P2 STG.E.U8 desc[UR52][R6.64+0x31], R51 ;  /* 0x000031330600a986 */ /* 0x000fe2000c101134 */
[----:B------:R-:W-:Y:S01]  /*4ff0*/  ISETP.LT.OR P2, PT, R14, 0x41, !P1 ;  /* 0x000000410e00780c */ /* 0x000fe20004f41670 */
[-C--:B-1----:R-:W-:Y:S02]  /*5000*/  @!P4 IMAD R9, R52, R88.reuse, RZ ;  /* 0x000000583409c224 */ /* 0x082fe400078e02ff */
[----:B------:R-:W-:Y:S01]  /*5010*/  @!P6 STG.E.U8 desc[UR52][R4.64+0x39], R53 ;  /* 0x000039350400e986 */ /* 0x000fe2000c101134 */
[----:B------:R-:W-:Y:S01]  /*5020*/  ISETP.LT.OR P6, PT, R14, 0x41, !P0 ;  /* 0x000000410e00780c */ /* 0x000fe200047c1670 */
[----:B0-----:R-:W-:-:S02]  /*5030*/  @!P3 IMAD R3, R54, R88, RZ ;  /* 0x000000583603b224 */ /* 0x001fc400078e02ff */
[----:B------:R0:W-:Y:S02]  /*5040*/  @!P4 STG.E.U8 desc[UR52][R4.64+0x38], R9 ;  /* 0x000038090400c986 */ /* 0x0001e4000c101134 */
[-C--:B------:R-:W-:Y:S01]  /*5050*/  @!P5 IMAD R55, R55, R88.reuse, RZ ;  /* 0x000000583737d224 */ /* 0x080fe200078e02ff */
[C---:B------:R-:W-:Y:S01]  /*5060*/  ISETP.LT.OR P4, PT, R14.reuse, 0x42, !P1 ;  /* 0x000000420e00780c */ /* 0x040fe20004f81670 */
[----:B------:R1:W-:Y:S01]  /*5070*/  @!P3 STG.E.U8 desc[UR52][R6.64+0x38], R3 ;  /* 0x000038030600b986 */ /* 0x0003e2000c101134 */
[----:B------:R-:W-:Y:S01]  /*5080*/  ISETP.LT.OR P3, PT, R14, 0x49, !P1 ;  /* 0x000000490e00780c */ /* 0x000fe20004f61670 */
[-C--:B------:R-:W-:Y:S02]  /*5090*/  @!P2 IMAD R11, R56, R88.reuse, RZ ;  /* 0x00000058380ba224 */ /* 0x080fe400078e02ff */
[----:B------:R-:W-:Y:S01]  /*50a0*/  @!P5 STG.E.U8 desc[UR52][R6.64+0x39], R55 ;  /* 0x000039370600d986 */ /* 0x000fe2000c101134 */
[----:B------:R-:W-:Y:S01]  /*50b0*/  ISETP.LT.OR P5, PT, R14, 0x42, !P0 ;  /* 0x000000420e00780c */ /* 0x000fe200047a1670 */
[----:B0-----:R-:W-:-:S02]  /*50c0*/  @!P6 IMAD R9, R58, R88, RZ ;  /* 0x000000583a09e224 */ /* 0x001fc400078e02ff */
[----:B------:R0:W-:Y:S01]  /*50d0*/  @!P2 STG.E.U8 desc[UR52][R4.64+0x40], R11 ;  /* 0x0000400b0400a986 */ /* 0x0001e2000c101134 */
[----:B------:R-:W-:-:S03]  /*50e0*/  ISETP.LT.OR P2, PT, R14, 0x4a, !P1 ;  /* 0x0000004a0e00780c */ /* 0x000fc60004f41670 */
[-C--:B------:R-:W-:Y:S02]  /*50f0*/  @!P4 IMAD R57, R57, R88.reuse, RZ ;  /* 0x000000583939c224 */ /* 0x080fe400078e02ff */
[----:B-1----:R-:W-:-:S03]  /*5100*/  @!P3 IMAD R3, R60, R88, RZ ;  /* 0x000000583c03b224 */ /* 0x002fc600078e02ff */
[----:B------:R-:W-:Y:S01]  /*5110*/  @!P4 STG.E.U8 desc[UR52][R4.64+0x41], R57 ;  /* 0x000041390400c986 */ /* 0x000fe2000c101134 */
[C---:B------:R-:W-:Y:S01]  /*5120*/  ISETP.LT.OR P4, PT, R14.reuse, 0x49, !P0 ;  /* 0x000000490e00780c */ /* 0x040fe20004781670 */
[-C--:B------:R-:W-:Y:S02]  /*5130*/  @!P5 IMAD R59, R59, R88.reuse, RZ ;  /* 0x000000583b3bd224 */ /* 0x080fe400078e02ff */
[----:B------:R1:W-:Y:S01]  /*5140*/  @!P6 STG.E.U8 desc[UR52][R6.64+0x40], R9 ;  /* 0x000040090600e986 */ /* 0x0003e2000c101134 */
[C---:B------:R-:W-:Y:S01]  /*5150*/  ISETP.LT.OR P6, PT, R14.reuse, 0x4a, !P0 ;  /* 0x0000004a0e00780c */ /* 0x040fe200047c1670 */
[----:B------:R-:W-:Y:S02]  /*5160*/  @!P2 IMAD R61, R61, R88, RZ ;  /* 0x000000583d3da224 */ /* 0x000fe400078e02ff */
[----:B------:R-:W-:Y:S01]  /*5170*/  @!P5 STG.E.U8 desc[UR52][R6.64+0x41], R59 ;  /* 0x0000413b0600d986 */ /* 0x000fe2000c101134 */
[----:B------:R-:W-:-:S03]  /*5180*/  ISETP.LT.OR P5, PT, R14, 0x51, !P1 ;  /* 0x000000510e00780c */ /* 0x000fc60004fa1670 */
[----:B------:R2:W-:Y:S01]  /*5190*/  @!P3 STG.E.U8 desc[UR52][R4.64+0x48], R3 ;  /* 0x000048030400b986 */ /* 0x0005e2000c101134 */
[----:B------:R-:W-:Y:S01]  /*51a0*/  ISETP.LT.OR P3, PT, R14, 0x52, !P1 ;  /* 0x000000520e00780c */ /* 0x000fe20004f61670 */
[-C--:B0-----:R-:W-:Y:S02]  /*51b0*/  @!P4 IMAD R11, R62, R88.reuse, RZ ;  /* 0x000000583e0bc224 */ /* 0x081fe400078e02ff */
[----:B------:R-:W-:Y:S01]  /*51c0*/  @!P2 STG.E.U8 desc[UR52][R4.64+0x49], R61 ;  /* 0x0000493d0400a986 */ /* 0x000fe2000c101134 */
[C---:B------:R-:W-:Y:S01]  /*51d0*/  ISETP.LT.OR P2, PT, R14.reuse, 0x51, !P0 ;  /* 0x000000510e00780c */ /* 0x040fe20004741670 */
[-C--:B------:R-:W-:Y:S02]  /*51e0*/  @!P6 IMAD R63, R63, R88.reuse, RZ ;  /* 0x000000583f3fe224 */ /* 0x080fe400078e02ff */
[----:B------:R0:W-:Y:S01]  /*51f0*/  @!P4 STG.E.U8 desc[UR52][R6.64+0x48], R11 ;  /* 0x0000480b0600c986 */ /* 0x0001e2000c101134 */
[----:B------:R-:W-:Y:S01]  /*5200*/  ISETP.LT.OR P4, PT, R14, 0x52, !P0 ;  /* 0x000000520e00780c */ /* 0x000fe20004781670 */
[----:B-1----:R-:W-:-:S02]  /*5210*/  @!P5 IMAD R9, R64, R88, RZ ;  /* 0x000000584009d224 */ /* 0x002fc400078e02ff */
[----:B------:R-:W-:Y:S01]  /*5220*/  @!P6 STG.E.U8 desc[UR52][R6.64+0x49], R63 ;  /* 0x0000493f0600e986 */ /* 0x000fe2000c101134 */
[C---:B------:R-:W-:Y:S01]  /*5230*/  ISETP.LT.OR P6, PT, R14.reuse, 0x59, !P1 ;  /* 0x000000590e00780c */ /* 0x040fe20004fc1670 */
[-C--:B------:R-:W-:Y:S02]  /*5240*/  @!P3 IMAD R65, R65, R88.reuse, RZ ;  /* 0x000000584141b224 */ /* 0x080fe400078e02ff */
[----:B------:R1:W-:Y:S01]  /*5250*/  @!P5 STG.E.U8 desc[UR52][R4.64+0x50], R9 ;  /* 0x000050090400d986 */ /* 0x0003e2000c101134 */
[----:B------:R-:W-:Y:S01]  /*5260*/  ISETP.LT.OR P5, PT, R14, 0x5a, !P1 ;  /* 0x0000005a0e00780c */ /* 0x000fe20004fa1670 */
[-C--:B--2---:R-:W-:Y:S02]  /*5270*/  @!P2 IMAD R3, R66, R88.reuse, RZ ;  /* 0x000000584203a224 */ /* 0x084fe400078e02ff */
[----:B------:R-:W-:Y:S01]  /*5280*/  @!P3 STG.E.U8 desc[UR52][R4.64+0x51], R65 ;  /* 0x000051410400b986 */ /* 0x000fe2000c101134 */
[----:B------:R-:W-:Y:S01]  /*5290*/  ISETP.LT.OR P3, PT, R14, 0x59, !P0 ;  /* 0x000000590e00780c */ /* 0x000fe20004761670 */
[----:B------:R-:W-:-:S02]  /*52a0*/  @!P4 IMAD R67, R67, R88, RZ ;  /* 0x000000584343c224 */ /* 0x000fc400078e02ff */
        /* <DEDUP_REMOVED lines=12> */
[----:B------:R-:W-:Y:S01]  /*5370*/  @!P3 STG.E.U8 desc[UR52][R6.64+0x58], R9 ;  /* 0x000058090600b986 */ /* 0x000fe2000c101134 */
        /* <DEDUP_REMOVED lines=10> */
[----:B------:R-:W-:Y:S02]  /*5420*/  @!P3 IMAD R75, R75, R88, RZ ;  /* 0x000000584b4bb224 */ /* 0x000fe400078e02ff */
[----:B------:R0:W-:Y:S01]  /*5430*/  @!P5 STG.E.U8 desc[UR52][R6.64+0x60], R11 ;  /* 0x0000600b0600d986 */ /* 0x0001e2000c101134 */
[----:B------:R-:W-:-:S03]  /*5440*/  ISETP.LT.OR P5, PT, R14, 0x69, !P0 ;  /* 0x000000690e00780c */ /* 0x000fc600047a1670 */
[----:B------:R-:W-:Y:S01]  /*5450*/  @!P3 STG.E.U8 desc[UR52][R6.64+0x61], R75 ;  /* 0x0000614b0600b986 */ /* 0x000fe2000c101134 */
[----:B------:R-:W-:Y:S01]  /*5460*/  ISETP.LT.OR P3, PT, R14, 0x71, !P1 ;  /* 0x000000710e00780c */ /* 0x000fe20004f61670 */
[-C--:B-1----:R-:W-:Y:S02]  /*5470*/  @!P2 IMAD R3, R76, R88.reuse, RZ ;  /* 0x000000584c03a224 */ /* 0x082fe400078e02ff */
[-C--:B------:R-:W-:Y:S02]  /*5480*/  @!P4 IMAD R77, R77, R88.reuse, RZ ;  /* 0x000000584d4dc224 */ /* 0x080fe400078e02ff */
[-C--:B------:R-:W-:Y:S01]  /*5490*/  @!P6 IMAD R79, R79, R88.reuse, RZ ;  /* 0x000000584f4fe224 */ /* 0x080fe200078e02ff */
[----:B------:R1:W-:Y:S01]  /*54a0*/  @!P2 STG.E.U8 desc[UR52][R4.64+0x68], R3 ;  /* 0x000068030400a986 */ /* 0x0003e2000c101134 */
[----:B------:R-:W-:Y:S02]  /*54b0*/  ISETP.LT.OR P2, PT, R14, 0x72, !P1 ;  /* 0x000000720e00780c */ /* 0x000fe40004f41670 */
[----:B------:R-:W-:Y:S01]  /*54c0*/  @!P5 IMAD R9, R78, R88, RZ ;  /* 0x000000584e09d224 */ /* 0x000fe200078e02ff */
[----:B------:R-:W-:Y:S01]  /*54d0*/  @!P4 STG.E.U8 desc[UR52][R4.64+0x69], R77 ;  /* 0x0000694d0400c986 */ /* 0x000fe2000c101134 */
[----:B------:R-:W-:-:S02]  /*54e0*/  ISETP.LT.OR P4, PT, R14, 0x72, !P0 ;  /* 0x000000720e00780c */ /* 0x000fc40004781670 */
[----:B0-----:R-:W-:Y:S01]  /*54f0*/  @!P3 IMAD R11, R80, R88, RZ ;  /* 0x00000058500bb224 */ /* 0x001fe200078e02ff */
[----:B------:R-:W-:Y:S01]  /*5500*/  @!P5 STG.E.U8 desc[UR52][R6.64+0x68], R9 ;  /* 0x000068090600d986 */ /* 0x000fe2000c101134 */
[----:B------:R-:W-:-:S03]  /*5510*/  ISETP.LT.OR P5, PT, R14, 0x71, !P0 ;  /* 0x000000710e00780c */ /* 0x000fc600047a1670 */
[----:B------:R-:W-:Y:S01]  /*5520*/  @!P6 STG.E.U8 desc[UR52][R6.64+0x69], R79 ;  /* 0x0000694f0600e986 */ /* 0x000fe2000c101134 */
[C---:B------:R-:W-:Y:S01]  /*5530*/  ISETP.LT.OR P6, PT, R14.reuse, 0x79, !P0 ;  /* 0x000000790e00780c */ /* 0x040fe200047c1670 */
[-C--:B------:R-:W-:Y:S01]  /*5540*/  @!P2 IMAD R81, R81, R88.reuse, RZ ;  /* 0x000000585151a224 */ /* 0x080fe200078e02ff */
[C---:B------:R-:W-:Y:S01]  /*5550*/  ISETP.LT.OR P0, PT, R14.reuse, 0x7a, !P0 ;  /* 0x0000007a0e00780c */ /* 0x040fe20004701670 */
[----:B------:R0:W-:Y:S01]  /*5560*/  @!P3 STG.E.U8 desc[UR52][R4.64+0x70], R11 ;  /* 0x0000700b0400b986 */ /* 0x0001e2000c101134 */
[C---:B------:R-:W-:Y:S01]  /*5570*/  ISETP.LT.OR P3, PT, R14.reuse, 0x79, !P1 ;  /* 0x000000790e00780c */ /* 0x040fe20004f61670 */
[-C--:B------:R-:W-:Y:S01]  /*5580*/  @!P4 IMAD R83, R83, R88.reuse, RZ ;  /* 0x000000585353c224 */ /* 0x080fe200078e02ff */
[----:B------:R-:W-:Y:S01]  /*5590*/  ISETP.LT.OR P1, PT, R14, 0x7a, !P1 ;  /* 0x0000007a0e00780c */ /* 0x000fe20004f21670 */
[----:B------:R2:W-:Y:S02]  /*55a0*/  @!P2 STG.E.U8 desc[UR52][R4.64+0x71], R81 ;  /* 0x000071510400a986 */ /* 0x0005e4000c101134 */
[----:B-1----:R-:W-:-:S02]  /*55b0*/  @!P5 IMAD R3, R82, R88, RZ ;  /* 0x000000585203d224 */ /* 0x002fc400078e02ff */
[----:B------:R2:W-:Y:S02]  /*55c0*/  @!P4 STG.E.U8 desc[UR52][R6.64+0x71], R83 ;  /* 0x000071530600c986 */ /* 0x0005e4000c101134 */
[-C--:B0-----:R-:W-:Y:S02]  /*55d0*/  @!P6 IMAD R11, R86, R88.reuse, RZ ;  /* 0x00000058560be224 */ /* 0x081fe400078e02ff */
[----:B------:R2:W-:Y:S02]  /*55e0*/  @!P5 STG.E.U8 desc[UR52][R6.64+0x70], R3 ;  /* 0x000070030600d986 */ /* 0x0005e4000c101134 */
[-C--:B------:R-:W-:Y:S02]  /*55f0*/  @!P3 IMAD R9, R84, R88.reuse, RZ ;  /* 0x000000585409b224 */ /* 0x080fe400078e02ff */
[-C--:B------:R-:W-:Y:S02]  /*5600*/  @!P1 IMAD R85, R85, R88.reuse, RZ ;  /* 0x0000005855559224 */ /* 0x080fe400078e02ff */
[----:B------:R-:W-:Y:S01]  /*5610*/  @!P0 IMAD R87, R87, R88, RZ ;  /* 0x0000005857578224 */ /* 0x000fe200078e02ff */
[----:B------:R2:W-:Y:S04]  /*5620*/  @!P3 STG.E.U8 desc[UR52][R4.64+0x78], R9 ;  /* 0x000078090400b986 */ /* 0x0005e8000c101134 */
[----:B------:R2:W-:Y:S04]  /*5630*/  @!P1 STG.E.U8 desc[UR52][R4.64+0x79], R85 ;  /* 0x0000795504009986 */ /* 0x0005e8000c101134 */
[----:B------:R2:W-:Y:S04]  /*5640*/  @!P6 STG.E.U8 desc[UR52][R6.64+0x78], R11 ;  /* 0x0000780b0600e986 */ /* 0x0005e8000c101134 */
[----:B------:R2:W-:Y:S02]  /*5650*/  @!P0 STG.E.U8 desc[UR52][R6.64+0x79], R87 ;  /* 0x0000795706008986 */ /* 0x0005e4000c101134 */
.L_x_165:
[----:B------:R-:W-:Y:S05]  /*5660*/  BSYNC B0 ;  /* 0x0000000000007941 */ /* 0x000fea0003800000 */
.L_x_35:
[----:B------:R-:W-:Y:S01]  /*5670*/  IMAD.U32 R2, RZ, RZ, UR50 ;  /* 0x00000032ff027e24 */ /* 0x000fe2000f8e00ff */
[----:B------:R-:W-:Y:S01]  /*5680*/  ULDC.64 UR4, c[0x0][0x650] ;  /* 0x0001940000047ab9 */ /* 0x000fe20000000a00 */
[----:B0-2---:R-:W-:Y:S01]  /*5690*/  IMAD.U32 R3, RZ, RZ, UR51 ;  /* 0x00000033ff037e24 */ /* 0x005fe2000f8e00ff */
[----:B------:R0:W-:Y:S01]  /*56a0*/  SYNCS.ARRIVE.TRANS64.A1T0 RZ, [R96+UR49], RZ ;  /* 0x000000ff60ff79a7 */ /* 0x0001e20008100031 */
[----:B------:R-:W-:Y:S01]  /*56b0*/  PRMT R0, RZ, 0x7610, R0 ;  /* 0x00007610ff007816 */ /* 0x000fe20000000000 */
[----:B------:R-:W-:Y:S01]  /*56c0*/  IMAD.MOV.U32 R19, RZ, RZ, -0x1 ;  /* 0xffffffffff137424 */ /* 0x000fe200078e00ff */
[----:B------:R-:W-:Y:S01]  /*56d0*/  LEA R16, P0, R2, R16, 0x1 ;  /* 0x0000001002107211 */ /* 0x000fe200078008ff */
[----:B------:R-:W-:Y:S02]  /*56e0*/  IMAD.MOV.U32 R18, RZ, RZ, -0x1 ;  /* 0xffffffffff127424 */ /* 0x000fe400078e00ff */
[----:B------:R-:W-:Y:S01]  /*56f0*/  IMAD.MOV.U32 R2, RZ, RZ, -0x1 ;  /* 0xffffffffff027424 */ /* 0x000fe200078e00ff */
[----:B------:R-:W-:-:S02]  /*5700*/  IADD3.X R17, R17, UR41, RZ, P0, !PT ;  /* 0x0000002911117c10 */ /* 0x000fc400087fe4ff */
[----:B------:R-:W-:-:S04]  /*5710*/  ISETP.GE.U32.AND P0, PT, R16, UR4, PT ;  /* 0x0000000410007c0c */ /* 0x000fc8000bf06070 */
[----:B------:R-:W-:-:S13]  /*5720*/  ISETP.GE.U32.AND.EX P0, PT, R17, UR5, PT, P0 ;  /* 0x0000000511007c0c */ /* 0x000fda000bf06100 */
[----:B0-----:R-:W-:Y:S05]  /*5730*/  @P0 BRA `(.L_x_166) ;  /* 0x0000000400700947 */ /* 0x001fea0003800000 */
[----:B------:R-:W0:Y:S01]  /*5740*/  S2UR UR7, SR_CTAID.X ;  /* 0x00000000000779c3 */ /* 0x000e220000002500 */
[----:B------:R-:W-:Y:S01]  /*5750*/  ULDC.64 UR4, c[0x0][0x628] ;  /* 0x00018a0000047ab9 */ /* 0x000fe20000000a00 */
[----:B------:R-:W-:Y:S01]  /*5760*/  ULDC UR6, c[0x0][0x150] ;  /* 0x0000540000067ab9 */ /* 0x000fe20000000800 */
[----:B------:R-:W-:Y:S01]  /*5770*/  ISETP.NE.U32.AND P0, PT, RZ, UR4, PT ;  /* 0x00000004ff007c0c */ /* 0x000fe2000bf05070 */
[----:B------:R-:W-:Y:S01]  /*5780*/  ULDC UR15, c[0x0][0x630] ;  /* 0x00018c00000f7ab9 */ /* 0x000fe20000000800 */
[C---:B------:R-:W-:Y:S02]  /*5790*/  R2UR UR17, R16.reuse ;  /* 0x00000000101172ca */ /* 0x040fe400000e0000 */
[----:B------:R-:W-:Y:S01]  /*57a0*/  ISETP.NE.AND.EX P0, PT, RZ, UR5, PT, P0 ;  /* 0x00000005ff007c0c */ /* 0x000fe2000bf05300 */
[----:B------:R-:W2:Y:S01]  /*57b0*/  S2UR UR16, SR_CTAID.Y ;  /* 0x00000000001079c3 */ /* 0x000ea20000002600 */
[----:B------:R-:W-:Y:S02]  /*57c0*/  R2UR UR12, R16 ;  /* 0x00000000100c72ca */ /* 0x000fe400000e0000 */
[----:B------:R-:W-:-:S02]  /*57d0*/  R2UR UR13, R17 ;  /* 0x00000000110d72ca */ /* 0x000fc400000e0000 */
[----:B0-----:R-:W-:-:S05]  /*57e0*/  I2FP.F32.U32 R0, UR7 ;  /* 0x0000000700007c45 */ /* 0x001fca0008201000 */
[----:B------:R-:W-:Y:S01]  /*57f0*/  FMUL R0, R0, UR6 ;  /* 0x0000000600007c20 */ /* 0x000fe20008400000 */
[----:B------:R-:W-:Y:S01]  /*5800*/  ULDC UR6, c[0x0][0x154] ;  /* 0x0000550000067ab9 */ /* 0x000fe20000000800 */
[----:B--2---:R-:W-:-:S04]  /*5810*/  I2FP.F32.U32 R2, UR16 ;  /* 0x0000001000027c45 */ /* 0x004fc80008201000 */
[----:B------:R-:W0:Y:S01]  /*5820*/  F2I.U32.TRUNC.NTZ R0, R0 ;  /* 0x0000000000007305 */ /* 0x000e22000020f000 */
[----:B------:R-:W-:Y:S01]  /*5830*/  FMUL R2, R2, UR6 ;  /* 0x0000000602027c20 */ /* 0x000fe20008400000 */
[----:B------:R-:W-:Y:S06]  /*5840*/  @!P0 BRA `(.L_x_167) ;  /* 0x0000000000308947 */ /* 0x000fec0003800000 */
        /* <DEDUP_REMOVED lines=12> */
.L_x_167:
[----:B------:R-:W-:Y:S01]  /*5910*/  USHF.R.U64 UR6, UR12, UR15, UR13 ;  /* 0x0000000f0c067299 */ /* 0x000fe2000800120d */
[----:B------:R-:W-:Y:S01]  /*5920*/  R2UR UR11, R17 ;  /* 0x00000000110b72ca */ /* 0x000fe200000e0000 */
[----:B------:R-:W-:Y:S01]  /*5930*/  USHF.R.U32.HI UR4, URZ, UR15, UR13 ;  /* 0x0000000f3f047299 */ /* 0x000fe2000801160d */
[----:B------:R-:W2:Y:S01]  /*5940*/  F2I.U32.TRUNC.NTZ R2, R2 ;  /* 0x0000000200027305 */ /* 0x000ea2000020f000 */
[----:B------:R-:W-:Y:S01]  /*5950*/  UIADD3 UR5, UP0, URZ, -UR6, URZ ;  /* 0x800000063f057290 */ /* 0x000fe2000ff1e03f */
[----:B------:R-:W-:Y:S01]  /*5960*/  ULDC.64 UR8, c[0x0][0x620] ;  /* 0x0001880000087ab9 */ /* 0x000fe20000000a00 */
[----:B------:R-:W-:Y:S02]  /*5970*/  UMOV UR10, UR17 ;  /* 0x00000011000a7c82 */ /* 0x000fe40008000000 */
[----:B------:R-:W-:Y:S01]  /*5980*/  UIADD3.X UR4, URZ, ~UR4, URZ, UP0, !UPT ;  /* 0x800000043f047290 */ /* 0x000fe200087fe43f */
[----:B------:R-:W-:Y:S01]  /*5990*/  ULDC UR14, c[0x0][0x608] ;  /* 0x00018200000e7ab9 */ /* 0x000fe20000000800 */
[----:B------:R-:W-:-:S02]  /*59a0*/  ULDC UR15, c[0x0][0x658] ;  /* 0x00019600000f7ab9 */ /* 0x000fc40000000800 */
[----:B------:R-:W-:Y:S02]  /*59b0*/  UIMAD UR4, UR4, UR8, URZ ;  /* 0x00000008040472a4 */ /* 0x000fe4000f8e023f */
[----:B------:R-:W-:Y:S02]  /*59c0*/  UIMAD.WIDE.U32 UR10, UR5, UR8, UR10 ;  /* 0x00000008050a72a5 */ /* 0x000fe4000f8e000a */
[----:B------:R-:W-:Y:S01]  /*59d0*/  UIMAD UR4, UR5, UR9, UR4 ;  /* 0x00000009050472a4 */ /* 0x000fe2000f8e0204 */
[----:B0-----:R-:W-:Y:S01]  /*59e0*/  R2UR UR9, R0 ;  /* 0x00000000000972ca */ /* 0x001fe200000e0000 */
[----:B------:R-:W-:Y:S01]  /*59f0*/  ULDC UR12, c[0x0][0x144] ;  /* 0x00005100000c7ab9 */ /* 0x000fe20000000800 */
[----:B--2---:R-:W-:Y:S01]  /*5a00*/  R2UR UR13, R2 ;  /* 0x00000000020d72ca */ /* 0x004fe200000e0000 */
[----:B------:R-:W-:Y:S01]  /*5a10*/  UIADD3 UR8, UR11, UR4, URZ ;  /* 0x000000040b087290 */ /* 0x000fe2000fffe03f */
[----:B------:R-:W-:Y:S02]  /*5a20*/  ULDC UR22, c[0x0][0x148] ;  /* 0x0000520000167ab9 */ /* 0x000fe40000000800 */
[----:B------:R-:W-:Y:S01]  /*5a30*/  ULDC UR4, c[0x0][0x618] ;  /* 0x0001860000047ab9 */ /* 0x000fe20000000800 */
[----:B------:R-:W-:Y:S01]  /*5a40*/  ULDC UR20, c[0x0][0x648] ;  /* 0x0001920000147ab9 */ /* 0x000fe20000000800 */
[----:B------:R-:W-:-:S02]  /*5a50*/  USHF.R.U64 UR10, UR10, UR4, UR8 ;  /* 0x000000040a0a7299 */ /* 0x000fc40008001208 */
[----:B------:R-:W-:Y:S01]  /*5a60*/  USHF.R.U32.HI UR8, URZ, UR4, UR8 ;  /* 0x000000043f087299 */ /* 0x000fe20008011608 */
[----:B------:R-:W-:Y:S02]  /*5a70*/  ULDC UR21, c[0x0][0x638] ;  /* 0x00018e0000157ab9 */ /* 0x000fe40000000800 */
[----:B------:R-:W-:Y:S01]  /*5a80*/  ULDC.64 UR4, c[0x0][0x640] ;  /* 0x0001900000047ab9 */ /* 0x000fe20000000a00 */
[----:B------:R-:W-:Y:S01]  /*5a90*/  USHF.R.U64 UR11, UR10, UR14, UR8 ;  /* 0x0000000e0a0b7299 */ /* 0x000fe20008001208 */
[----:B------:R-:W-:Y:S01]  /*5aa0*/  ISETP.NE.U32.AND P0, PT, RZ, UR4, PT ;  /* 0x00000004ff007c0c */ /* 0x000fe2000bf05070 */
[----:B------:R-:W-:Y:S02]  /*5ab0*/  USHF.R.U32.HI UR8, URZ, UR14, UR8 ;  /* 0x0000000e3f087299 */ /* 0x000fe40008011608 */
[----:B------:R-:W-:Y:S01]  /*5ac0*/  UIADD3 UR9, -UR9, URZ, URZ ;  /* 0x0000003f09097290 */ /* 0x000fe2000fffe13f */
[----:B------:R-:W-:Y:S01]  /*5ad0*/  ISETP.NE.AND.EX P0, PT, RZ, UR5, PT, P0 ;  /* 0x00000005ff007c0c */ /* 0x000fe2000bf05300 */
[----:B------:R-:W-:-:S02]  /*5ae0*/  USHF.R.U64 UR17, UR11, UR15, UR8 ;  /* 0x0000000f0b117299 */ /* 0x000fc40008001208 */
[----:B------:R-:W-:Y:S02]  /*5af0*/  UIADD3 UR18, -UR13, URZ, URZ ;  /* 0x0000003f0d127290 */ /* 0x000fe4000fffe13f */
[----:B------:R-:W-:Y:S02]  /*5b00*/  USHF.R.U32.HI UR15, URZ, UR15, UR8 ;  /* 0x0000000f3f0f7299 */ /* 0x000fe40008011608 */
[----:B------:R-:W-:Y:S01]  /*5b10*/  UIMAD UR19, UR12, UR9, UR7 ;  /* 0x000000090c1372a4 */ /* 0x000fe2000f8e0207 */
[----:B------:R-:W-:-:S05]  /*5b20*/  UMOV UR14, UR17 ;  /* 0x00000011000e7c82 */ /* 0x000fca0008000000 */
[----:B------:R-:W-:Y:S06]  /*5b30*/  @!P0 BRA `(.L_x_168) ;  /* 0x0000000000288947 */ /* 0x000fec0003800000 */
        /* <DEDUP_REMOVED lines=10> */
.L_x_168:
[----:B------:R-:W-:Y:S01]  /*5be0*/  UISETP.NE.AND UP0, UPT, UR38, URZ, UPT ;  /* 0x0000003f2600728c */ /* 0x000fe2000bf05270 */
[----:B------:R-:W-:Y:S01]  /*5bf0*/  IMAD.MOV.U32 R0, RZ, RZ, 0x1 ;  /* 0x00000001ff007424 */ /* 0x000fe200078e00ff */
[----:B------:R-:W-:Y:S01]  /*5c00*/  USHF.R.U64 UR5, UR14, UR20, UR15 ;  /* 0x000000140e057299 */ /* 0x000fe2000800120f */
[----:B------:R-:W-:Y:S01]  /*5c10*/  IMAD.U32 R2, RZ, RZ, UR6 ;  /* 0x00000006ff027e24 */ /* 0x000fe2000f8e00ff */
[----:B------:R-:W-:Y:S02]  /*5c20*/  ULOP3.LUT UR4, UR11, UR47, URZ, 0xc0, !UPT ;  /* 0x0000002f0b047292 */ /* 0x000fe4000f8ec03f */
[----:B------:R-:W-:Y:S02]  /*5c30*/  UIADD3 UR7, -UR5, URZ, URZ ;  /* 0x0000003f05077290 */ /* 0x000fe4000fffe13f */
[----:B------:R-:W-:Y:S02]  /*5c40*/  UIMAD UR4, UR44, UR5, UR4 ;  /* 0x000000052c0472a4 */ /* 0x000fe4000f8e0204 */
[----:B------:R-:W-:-:S02]  /*5c50*/  ULOP3.LUT UR10, UR10, UR43, URZ, 0xc0, !UPT ;  /* 0x0000002b0a0a7292 */ /* 0x000fc4000f8ec03f */
[----:B------:R-:W-:Y:S02]  /*5c60*/  @UP0 UIMAD UR19, UR22, UR18, UR16 ;  /* 0x00000012161302a4 */ /* 0x000fe4000f8e0210 */
[----:B------:R-:W-:Y:S01]  /*5c70*/  UIMAD UR5, UR7, UR21, UR17 ;  /* 0x00000015070572a4 */ /* 0x000fe2000f8e0211 */
[----:B------:R-:W-:Y:S02]  /*5c80*/  ULDC UR8, c[0x0][0x600] ;  /* 0x0001800000087ab9 */ /* 0x000fe40000000800 */
[----:B------:R-:W-:Y:S01]  /*5c90*/  ULDC UR7, c[0x0][0x610] ;  /* 0x0001840000077ab9 */ /* 0x000fe20000000800 */
[----:B------:R-:W-:Y:S02]  /*5ca0*/  UIMAD UR5, UR5, UR8, UR10 ;  /* 0x00000008050572a4 */ /* 0x000fe4000f8e020a */
[----:B------:R-:W-:-:S04]  /*5cb0*/  UIMAD UR4, UR4, UR7, UR19 ;  /* 0x00000007040472a4 */ /* 0x000fc8000f8e0213 */
[----:B------:R-:W-:Y:S02]  /*5cc0*/  USEL UR7, UR5, UR4, !UP0 ;  /* 0x0000000405077287 */ /* 0x000fe4000c000000 */
[----:B------:R-:W-:-:S04]  /*5cd0*/  USEL UR4, UR4, UR5, !UP0 ;  /* 0x0000000504047287 */ /* 0x000fc8000c000000 */
[----:B------:R-:W-:Y:S02]  /*5ce0*/  IMAD.U32 R18, RZ, RZ, UR7 ;  /* 0x00000007ff127e24 */ /* 0x000fe4000f8e00ff */
[----:B------:R-:W-:-:S07]  /*5cf0*/  IMAD.U32 R19, RZ, RZ, UR4 ;  /* 0x00000004ff137e24 */ /* 0x000fce000f8e00ff */
.L_x_166:
[----:B------:R-:W-:Y:S01]  /*5d00*/  UIADD3 UR45, UR40, UR45, URZ ;  /* 0x0000002d282d7290 */ /* 0x000fe2000fffe03f */
[----:B------:R-:W-:Y:S02]  /*5d10*/  LOP3.LUT P0, RZ, R0, 0xff, RZ, 0xc0, !PT ;  /* 0x000000ff00ff7812 */ /* 0x000fe4000780c0ff */
[----:B------:R-:W-:Y:S01]  /*5d20*/  LOP3.LUT R99, R99, 0x1, RZ, 0x3c, !PT ;  /* 0x0000000163637812 */ /* 0x000fe200078e3cff */
[----:B------:R-:W-:Y:S02]  /*5d30*/  USHF.R.U32.HI UR4, URZ, 0x2, UR45 ;  /* 0x000000023f047899 */ /* 0x000fe4000801162d */
[----:B------:R-:W-:Y:S02]  /*5d40*/  UISETP.GT.U32.AND UP0, UPT, UR45, 0x3, UPT ;  /* 0x000000032d00788c */ /* 0x000fe4000bf04070 */
[----:B------:R-:W-:Y:S02]  /*5d50*/  ULOP3.LUT UR4, UR4, 0x1, URZ, 0xc0, !UPT ;  /* 0x0000000104047892 */ /* 0x000fe4000f8ec03f */
[----:B------:R-:W-:-:S02]  /*5d60*/  UISETP.LT.U32.AND UP0, UPT, UR40, 0x4, UP0 ;  /* 0x000000042800788c */ /* 0x000fc40008701070 */
[----:B------:R-:W-:Y:S02]  /*5d70*/  UISETP.NE.U32.AND UP1, UPT, UR4, 0x1, UPT ;  /* 0x000000010400788c */ /* 0x000fe4000bf25070 */
[----:B------:R-:W-:Y:S02]  /*5d80*/  USEL UR5, URZ, 0x1, !UP0 ;  /* 0x000000013f057887 */ /* 0x000fe4000c000000 */
[----:B------:R-:W-:Y:S02]  /*5d90*/  UISETP.GT.U32.AND UP1, UPT, UR40, 0x3, !UP1 ;  /* 0x000000032800788c */ /* 0x000fe4000cf24070 */
[----:B------:R-:W-:Y:S02]  /*5da0*/  ULOP3.LUT UR45, UR45, 0x3, URZ, 0xc0, !UPT ;  /* 0x000000032d2d7892 */ /* 0x000fe4000f8ec03f */
[----:B------:R-:W-:-:S04]  /*5db0*/  USEL UR4, URZ, 0x1, !UP1 ;  /* 0x000000013f047887 */ /* 0x000fc8000c800000 */
[----:B------:R-:W-:Y:S01]  /*5dc0*/  ULOP3.LUT UR48, UR4, UR48, UR5, 0x96, !UPT ;  /* 0x0000003004307292 */ /* 0x000fe2000f8e9605 */
[----:B------:R-:W-:Y:S11]  /*5dd0*/  @P0 BRA `(.L_x_169) ;  /* 0xffffffb800900947 */ /* 0x000ff6000383ffff */
[----:B------:R-:W-:Y:S05]  /*5de0*/  EXIT ;  /* 0x000000000000794d */ /* 0x000fea0003800000 */
.L_x_16:
[----:B------:R-:W-:-:S08]  /*5df0*/  ISETP.NE.AND P0, PT, RZ, UR6, PT ;  /* 0x00000006ff007c0c */ /* 0x000fd0000bf05270 */
[----:B------:R-:W0:-:S00]  /*5e00*/  USETMAXREG.DEALLOC.CTAPOOL 0x28 ;  /* 0x00000028000079c8 */ /* 0x000e0000080e0500 */
[----:B------:R-:W-:Y:S05]  /*5e10*/  @P0 EXIT ;  /* 0x000000000000094d */ /* 0x000fea0003800000 */
[----:B0-----:R-:W-:Y:S01]  /*5e20*/  LOP3.LUT P0, RZ, R4, 0xff, RZ, 0xc0, !PT ;  /* 0x000000ff04ff7812 */ /* 0x001fe2000780c0ff */
[----:B------:R-:W-:Y:S02]  /*5e30*/  IMAD.MOV.U32 R9, RZ, RZ, 0x1 ;  /* 0x00000001ff097424 */ /* 0x000fe400078e00ff */
[----:B------:R-:W-:-:S10]  /*5e40*/  IMAD.MOV.U32 R8, RZ, RZ, RZ ;  /* 0x000000ffff087224 */ /* 0x000fd400078e00ff */
[----:B------:R-:W-:Y:S05]  /*5e50*/  @!P0 BRA `(.L_x_170) ;  /* 0x0000000c00748947 */ /* 0x000fea0003800000 */
[----:B------:R-:W0:Y:S01]  /*5e60*/  S2UR UR8, SR_CgaCtaId ;  /* 0x00000000000879c3 */ /* 0x000e220000008800 */
[----:B------:R-:W-:Y:S01]  /*5e70*/  UMOV UR10, 0x1 ;  /* 0x00000001000a7882 */ /* 0x000fe20000000000 */
[----:B------:R-:W-:Y:S01]  /*5e80*/  LOP3.LUT P0, RZ, R0, 0x1f, RZ, 0xc0, !PT ;  /* 0x0000001f00ff7812 */ /* 0x000fe2000780c0ff */
[----:B------:R-:W-:Y:S01]  /*5e90*/  ULDC UR5, c[0x0][0x658] ;  /* 0x0001960000057ab9 */ /* 0x000fe20000000800 */
[----:B------:R-:W-:Y:S01]  /*5ea0*/  UMOV UR9, 0xffffffff ;  /* 0xffffffff00097882 */ /* 0x000fe20000000000 */
[----:B------:R-:W-:Y:S01]  /*5eb0*/  BSSY B0, `(.L_x_170) ;  /* 0x00000d7000007945 */ /* 0x000fe20003800000 */
[----:B------:R-:W-:Y:S01]  /*5ec0*/  USHF.L.U32 UR9, UR9, UR5, URZ ;  /* 0x0000000509097299 */ /* 0x000fe2000800063f */
[C---:B------:R-:W-:Y:S01]  /*5ed0*/  ISETP.NE.AND P3, PT, R3.reuse, RZ, PT ;  /* 0x000000ff0300720c */ /* 0x040fe20003f65270 */
[----:B------:R-:W-:Y:S01]  /*5ee0*/  IMAD.MOV.U32 R0, RZ, RZ, 0x1 ;  /* 0x00000001ff007424 */ /* 0x000fe200078e00ff */
[----:B------:R-:W-:Y:S01]  /*5ef0*/  ISETP.NE.OR P0, PT, R3, RZ, !P0 ;  /* 0x000000ff0300720c */ /* 0x000fe20004705670 */
[----:B------:R-:W-:Y:S01]  /*5f00*/  IMAD.MOV.U32 R9, RZ, RZ, 0x1 ;  /* 0x00000001ff097424 */ /* 0x000fe200078e00ff */
[----:B------:R-:W-:Y:S01]  /*5f10*/  ULDC UR4, c[0x0][0x600] ;  /* 0x0001800000047ab9 */ /* 0x000fe20000000800 */
[----:B------:R-:W-:Y:S01]  /*5f20*/  IMAD.MOV.U32 R8, RZ, RZ, RZ ;  /* 0x000000ffff087224 */ /* 0x000fe200078e00ff */
[----:B------:R-:W-:Y:S01]  /*5f30*/  UMOV UR19, 0x5 ;  /* 0x0000000500137882 */ /* 0x000fe20000000000 */
[----:B------:R-:W-:-:S02]  /*5f40*/  UIADD3 UR24, UR39, 0x1, URZ ;  /* 0x0000000127187890 */ /* 0x000fc4000fffe03f */
[----:B------:R-:W-:Y:S02]  /*5f50*/  ULOP3.LUT UR25, UR36, 0x2, URZ, 0xfc, !UPT ;  /* 0x0000000224197892 */ /* 0x000fe4000f8efc3f */
[----:B------:R-:W-:Y:S02]  /*5f60*/  UIADD3 UR4, UR4, -0x1, URZ ;  /* 0xffffffff04047890 */ /* 0x000fe4000fffe03f */
[----:B------:R-:W-:Y:S02]  /*5f70*/  USHF.L.U32 UR5, UR10, UR5, URZ ;  /* 0x000000050a057299 */ /* 0x000fe4000800063f */
[----:B------:R-:W-:Y:S02]  /*5f80*/  ULOP3.LUT UR16, URZ, UR9, URZ, 0x33, !UPT ;  /* 0x000000093f107292 */ /* 0x000fe4000f8e333f */
[----:B0-----:R-:W-:Y:S02]  /*5f90*/  ULOP3.LUT UR6, UR8, 0x1, URZ, 0xc0, !UPT ;  /* 0x0000000108067892 */ /* 0x001fe4000f8ec03f */
[----:B------:R-:W-:-:S02]  /*5fa0*/  USHF.R.U32.HI UR26, URZ, 0x1, UR8 ;  /* 0x000000013f1a7899 */ /* 0x000fc40008011608 */
[----:B------:R-:W-:Y:S02]  /*5fb0*/  USHF.L.U32 UR13, UR8, 0x6, URZ ;  /* 0x00000006080d7899 */ /* 0x000fe4000800063f */
[----:B------:R-:W-:Y:S02]  /*5fc0*/  USHF.L.U32 UR7, UR8, 0xd, URZ ;  /* 0x0000000d08077899 */ /* 0x000fe4000800063f */
[----:B------:R-:W-:Y:S02]  /*5fd0*/  ULOP3.LUT UR8, UR8, 0xfffffffe, URZ, 0xc0, !UPT ;  /* 0xfffffffe08087892 */ /* 0x000fe4000f8ec03f */
[----:B------:R-:W-:Y:S02]  /*5fe0*/  UISETP.GT.U32.AND UP0, UPT, UR6, 0xffff, UPT ;  /* 0x0000ffff0600788c */ /* 0x000fe4000bf04070 */
[----:B------:R-:W-:Y:S02]  /*5ff0*/  USHF.L.U32 UR18, UR10, UR8, URZ ;  /* 0x000000080a127299 */ /* 0x000fe4000800063f */
[----:B------:R-:W-:-:S02]  /*6000*/  ULOP3.LUT UR8, UR8, 0x1, URZ, 0xfc, !UPT ;  /* 0x0000000108087892 */ /* 0x000fc4000f8efc3f */
[----:B------:R-:W-:Y:S02]  /*6010*/  USEL UR6, UR6, 0xffff, !UP0 ;  /* 0x0000ffff06067887 */ /* 0x000fe4000c000000 */
[----:B------:R-:W-:Y:S02]  /*6020*/  ULOP3.LUT UR7, UR7, 0x2000, URZ, 0xc0, !UPT ;  /* 0x0000200007077892 */ /* 0x000fe4000f8ec03f */
[----:B------:R-:W-:Y:S02]  /*6030*/  USHF.L.U32 UR8, UR10, UR8, URZ ;  /* 0x000000080a087299 */ /* 0x000fe4000800063f */
[----:B------:R-:W-:Y:S02]  /*6040*/  ULOP3.LUT UR6, UR6, 0xffff, URZ, 0xc0, !UPT ;  /* 0x0000ffff06067892 */ /* 0x000fe4000f8ec03f */
[----:B------:R-:W-:Y:S02]  /*6050*/  ULEA UR27, UR26, 0x180, 0xc ;  /* 0x000001801a1b7891 */ /* 0x000fe4000f8e603f */
[----:B------:R-:W-:-:S02]  /*6060*/  ULOP3.LUT UR13, UR13, 0x40, URZ, 0xc0, !UPT ;  /* 0x000000400d0d7892 */ /* 0x000fc4000f8ec03f */
[----:B------:R-:W-:Y:S02]  /*6070*/  ULOP3.LUT UR17, UR7, 0x8180, URZ, 0xfc, !UPT ;  /* 0x0000818007117892 */ /* 0x000fe4000f8efc3f */
[----:B------:R-:W-:Y:S02]  /*6080*/  ULOP3.LUT UR18, UR18, UR8, URZ, 0xfc, !UPT ;  /* 0x0000000812127292 */ /* 0x000fe4000f8efc3f */
[----:B------:R-:W-:Y:S01]  /*6090*/  USHF.L.U32 UR19, UR19, UR6, URZ ;  /* 0x0000000613137299 */ /* 0x000fe2000800063f */
[----:B------:R-:W-:-:S11]  /*60a0*/  ULDC.64 UR22, c[0x0][0x198] ;  /* 0x0000660000167ab9 */ /* 0x000fd60000000a00 */
.L_x_182:
[----:B------:R-:W-:-:S03]  /*60b0*/  UMOV UR6, 0xffffffff ;  /* 0xffffffff00067882 */ /* 0x000fc60000000000 */
[----:B-1----:R-:W-:Y:S05]  /*60c0*/  BRA.DIV UR6, `(.L_x_171) ;  /* 0x0000000e06f07947 */ /* 0x002fea000b800000 */
[----:B------:R-:W-:-:S13]  /*60d0*/  ELECT P6, URZ, PT ;  /* 0x00000000003f782f */ /* 0x000fda00038c0000 */
.L_x_195:
[----:B------:R-:W0:Y:S01]  /*60e0*/  LDC R3, c[0x0][0x28c] ;  /* 0x0000a300ff037b82 */ /* 0x000e220000000800 */
[----:B------:R-:W-:Y:S01]  /*60f0*/  BSSY B1, `(.L_x_172) ;  /* 0x000003b000017945 */ /* 0x000fe20003800000 */
[----:B0-----:R-:W-:-:S13]  /*6100*/  ISETP.LT.OR P6, PT, R3, 0x1, !P6 ;  /* 0x000000010300780c */ /* 0x001fda00077c1670 */
[----:B------:R-:W-:Y:S05]  /*6110*/  @P6 BRA `(.L_x_173) ;  /* 0x0000000000e06947 */ /* 0x000fea0003800000 */
[----:B------:R-:W-:Y:S01]  /*6120*/  LEA R19, R19, UR26, 0x1 ;  /* 0x0000001a13137c11 */ /* 0x000fe2000f8e08ff */
[----:B------:R-:W-:Y:S01]  /*6130*/  IMAD.MOV.U32 R11, RZ, RZ, RZ ;  /* 0x000000ffff0b7224 */ /* 0x000fe200078e00ff */
[----:B------:R-:W-:Y:S01]  /*6140*/  LEA R18, R18, UR13, 0x7 ;  /* 0x0000000d12127c11 */ /* 0x000fe2000f8e38ff */
[----:B------:R-:W-:Y:S02]  /*6150*/  IMAD.U32 R12, RZ, RZ, UR24 ;  /* 0x00000018ff0c7e24 */ /* 0x000fe4000f8e00ff */
[----:B------:R-:W-:Y:S02]  /*6160*/  IMAD.MOV.U32 R3, RZ, RZ, R9 ;  /* 0x000000ffff037224 */ /* 0x000fe400078e0009 */
[----:B------:R-:W-:Y:S02]  /*6170*/  IMAD.MOV.U32 R4, RZ, RZ, R8 ;  /* 0x000000ffff047224 */ /* 0x000fe400078e0008 */
[----:B------:R-:W-:-:S07]  /*6180*/  IMAD.SHL.U32 R19, R19, 0x20, RZ ;  /* 0x0000002013137824 */ /* 0x000fce00078e00ff */
.L_x_177:
[----:B------:R-:W0:Y:S01]  /*6190*/  S2R R6, SR_CgaCtaId ;  /* 0x0000000000067919 */ /* 0x000e220000008800 */
[----:B-1----:R-:W-:-:S04]  /*61a0*/  MOV R5, 0x400 ;  /* 0x0000040000057802 */ /* 0x002fc80000000f00 */
[----:B0-----:R-:W-:Y:S02]  /*61b0*/  LEA R7, R6, R5, 0x18 ;  /* 0x0000000506077211 */ /* 0x001fe400078ec0ff */
[----:B------:R-:W-:Y:S01]  /*61c0*/  SHF.L.U32 R5, R3, 0x1f, RZ ;  /* 0x0000001f03057819 */ /* 0x000fe200000006ff */
[----:B------:R-:W0:Y:S02]  /*61d0*/  @!P3 LDC R6, c[0x0][0x500] ;  /* 0x00014000ff06bb82 */ /* 0x000e240000000800 */
[----:B------:R-:W-:-:S04]  /*61e0*/  IMAD R10, R4, 0x8, R7 ;  /* 0x00000008040a7824 */ /* 0x000fc800078e0207 */
[----:B------:R-:W1:Y:S02]  /*61f0*/  SYNCS.PHASECHK.TRANS64.TRYWAIT P1, [R10+URZ+0x20], R5 ;  /* 0x000020050a0075a7 */ /* 0x000e64000802017f */
[----:B-1----:R-:W-:Y:S05]  /*6200*/  @!P1 BRA `(.L_x_174) ;  /* 0x0000000c00c09947 */ /* 0x002fea0003800000 */
.L_x_196:
[----:B------:R-:W-:Y:S01]  /*6210*/  UPRMT UR6, UR25, 0x9910, URZ ;  /* 0x0000991019067896 */ /* 0x000fe2000800003f */
[----:B0-----:R0:W-:Y:S03]  /*6220*/  @!P3 SYNCS.ARRIVE.TRANS64 RZ, [R10+URZ], R6 ;  /* 0x000000060affb9a7 */ /* 0x0011e6000800003f */
[----:B------:R-:W-:-:S06]  /*6230*/  UISETP.NE.AND UP0, UPT, UR6, 0x2, UPT ;  /* 0x000000020600788c */ /* 0x000fcc000bf05270 */
[----:B------:R-:W-:-:S13]  /*6240*/  PLOP3.LUT P1, PT, PT, PT, UP0, 0x80, 0x0 ;  /* 0x000000000000781c */ /* 0x000fda0003f2f008 */
[----:B0-----:R-:W-:Y:S05]  /*6250*/  @P1 BRA `(.L_x_175) ;  /* 0x0000000000041947 */ /* 0x001fea0003800000 */
[----:B------:R-:W-:Y:S01]  /*6260*/  BPT.TRAP 0x1 ;  /* 0x000000040000795c */ /* 0x000fe20000300000 */
.L_x_175:
[----:B------:R-:W-:Y:S05]  /*6270*/  @P0 BRA `(.L_x_176) ;  /* 0x0000000000040947 */ /* 0x000fea0003800000 */
[----:B------:R-:W-:Y:S01]  /*6280*/  BPT.TRAP 0x1 ;  /* 0x000000040000795c */ /* 0x000fe20000300000 */
.L_x_176:
[----:B------:R-:W-:Y:S01]  /*6290*/  R2UR UR11, R4 ;  /* 0x00000000040b72ca */ /* 0x000fe200000e0000 */
[----:B------:R-:W-:Y:S01]  /*62a0*/  VIADD R12, R12, 0xffffffff ;  /* 0xffffffff0c0c7836 */ /* 0x000fe20000000000 */
[----:B------:R-:W-:Y:S01]  /*62b0*/  R2UR UR21, R7 ;  /* 0x00000000071572ca */ /* 0x000fe200000e0000 */
[----:B------:R-:W-:Y:S01]  /*62c0*/  UIADD3 UR6, UP0, UR22, 0xf0, URZ ;  /* 0x000000f016067890 */ /* 0x000fe2000ff1e03f */
[----:B------:R-:W-:Y:S01]  /*62d0*/  R2UR UR30, R19 ;  /* 0x00000000131e72ca */ /* 0x000fe200000e0000 */
[----:B------:R-:W-:Y:S01]  /*62e0*/  UIADD3 UR28, UP1, UR22, 0x1f0, URZ ;  /* 0x000001f0161c7890 */ /* 0x000fe2000ff3e03f */
[----:B------:R-:W-:Y:S01]  /*62f0*/  R2UR UR9, R10 ;  /* 0x000000000a0972ca */ /* 0x000fe200000e0000 */
[----:B------:R-:W-:Y:S01]  /*6300*/  UPRMT UR20, URZ, 0x5410, UR19 ;  /* 0x000054103f147896 */ /* 0x000fe20008000013 */
[C---:B------:R-:W-:Y:S01]  /*6310*/  R2UR UR10, R11.reuse ;  /* 0x000000000b0a72ca */ /* 0x040fe200000e0000 */
[----:B------:R-:W-:Y:S01]  /*6320*/  VIADD R4, R4, 0x1 ;  /* 0x0000000104047836 */ /* 0x000fe20000000000 */
[----:B------:R-:W-:Y:S01]  /*6330*/  R2UR UR12, R2 ;  /* 0x00000000020c72ca */ /* 0x000fe200000e0000 */
[----:B------:R-:W-:Y:S01]  /*6340*/  UPRMT UR32, URZ, 0x5410, UR18 ;  /* 0x000054103f207896 */ /* 0x000fe20008000012 */
[----:B------:R-:W-:Y:S01]  /*6350*/  R2UR UR31, R18 ;  /* 0x00000000121f72ca */ /* 0x000fe200000e0000 */
[----:B------:R-:W-:Y:S01]  /*6360*/  ULEA UR7, UR11, UR27, 0xd ;  /* 0x0000001b0b077291 */ /* 0x000fe2000f8e683f */
[----:B------:R-:W-:Y:S01]  /*6370*/  ISETP.GT.AND P2, PT, R12, 0x1, PT ;  /* 0x000000010c00780c */ /* 0x000fe20003f44270 */
[----:B------:R-:W-:Y:S01]  /*6380*/  ULEA UR11, UR11, UR17, 0xe ;  /* 0x000000110b0b7291 */ /* 0x000fe2000f8e703f */
[C---:B------:R-:W-:Y:S01]  /*6390*/  ISETP.NE.AND P1, PT, R4.reuse, 0x4, PT ;  /* 0x000000040400780c */ /* 0x040fe20003f25270 */
[----:B------:R-:W-:Y:S01]  /*63a0*/  UIADD3 UR8, UR21, UR7, URZ ;  /* 0x0000000715087290 */ /* 0x000fe2000fffe03f */
[----:B------:R-:W-:Y:S01]  /*63b0*/  VIADD R11, R11, 0x80 ;  /* 0x000000800b0b7836 */ /* 0x000fe20000000000 */
[----:B------:R-:W-:Y:S01]  /*63c0*/  UIADD3.X UR7, URZ, UR23, URZ, UP0, !UPT ;  /* 0x000000173f077290 */ /* 0x000fe200087fe43f */
[----:B------:R-:W-:Y:S01]  /*63d0*/  SEL R6, RZ, 0x1, P1 ;  /* 0x00000001ff067807 */ /* 0x000fe20000800000 */
[----:B------:R-:W-:Y:S01]  /*63e0*/  UIADD3 UR21, UR21, UR11, URZ ;  /* 0x0000000b15157290 */ /* 0x000fe2000fffe03f */
[----:B------:R-:W-:Y:S01]  /*63f0*/  SEL R4, R4, RZ, P1 ;  /* 0x000000ff04047207 */ /* 0x000fe20000800000 */
[----:B------:R-:W-:Y:S01]  /*6400*/  UIADD3.X UR29, URZ, UR23, URZ, UP1, !UPT ;  /* 0x000000173f1d7290 */ /* 0x000fe20008ffe43f */
[----:B------:R-:W-:Y:S01]  /*6410*/  LOP3.LUT R3, R3, R6, RZ, 0x3c, !PT ;  /* 0x0000000603037212 */ /* 0x000fe200078e3cff */
[----:B------:R-:W-:Y:S01]  /*6420*/  UMOV UR14, 0x0 ;  /* 0x00000000000e7882 */ /* 0x000fe20000000000 */
[----:B------:R-:W-:Y:S01]  /*6430*/  UMOV UR15, 0x10000000 ;  /* 0x10000000000f7882 */ /* 0x000fe20000000000 */
[----:B------:R-:W-:-:S02]  /*6440*/  UMOV UR11, UR30 ;  /* 0x0000001e000b7c82 */ /* 0x000fc40008000000 */
[----:B------:R0:W-:Y:S02]  /*6450*/  UTMALDG.3D.MULTICAST [UR8], [UR6], UR20, desc[UR14] ;  /* 0x00000e08060073b4 */ /* 0x0001e40008011814 */
[----:B0-----:R-:W-:Y:S01]  /*6460*/  UMOV UR8, UR21 ;  /* 0x0000001500087c82 */ /* 0x001fe20008000000 */
[----:B------:R-:W-:Y:S02]  /*6470*/  UMOV UR11, UR31 ;  /* 0x0000001f000b7c82 */ /* 0x000fe40008000000 */
[----:B------:R0:W-:Y:S02]  /*6480*/  UTMALDG.3D.MULTICAST [UR8], [UR28], UR32, desc[UR14] ;  /* 0x00000e081c0073b4 */ /* 0x0001e40008011820 */
[----:B0-----:R-:W-:Y:S05]  /*6490*/  @P2 BRA `(.L_x_177) ;  /* 0xfffffffc003c2947 */ /* 0x001fea000383ffff */
.L_x_173:
[----:B------:R-:W-:Y:S05]  /*64a0*/  BSYNC B1 ;  /* 0x0000000000017941 */ /* 0x000fea0003800000 */
.L_x_172:
[----:B------:R-:W-:Y:S01]  /*64b0*/  LOP3.LUT P4, RZ, R0, 0xff, RZ, 0xc0, !PT ;  /* 0x000000ff00ff7812 */ /* 0x000fe2000788c0ff */
[----:B------:R-:W-:Y:S01]  /*64c0*/  VIADD R8, R8, UR39 ;  /* 0x0000002708087c36 */ /* 0x000fe20008000000 */
[----:B------:R-:W-:Y:S01]  /*64d0*/  ULDC.64 UR6, c[0x0][0x650] ;  /* 0x0001940000067ab9 */ /* 0x000fe20000000a00 */
[----:B------:R-:W-:Y:S01]  /*64e0*/  BSSY B1, `(.L_x_178) ;  /* 0x0000071000017945 */ /* 0x000fe20003800000 */
[----:B------:R-:W-:Y:S02]  /*64f0*/  IMAD.MOV.U32 R19, RZ, RZ, -0x1 ;  /* 0xffffffffff137424 */ /* 0x000fe400078e00ff */
[----:B------:R-:W-:Y:S01]  /*6500*/  SHF.R.U32.HI R0, RZ, 0x2, R8 ;  /* 0x00000002ff007819 */ /* 0x000fe20000011608 */
[----:B------:R-:W-:Y:S01]  /*6510*/  IMAD.MOV.U32 R18, RZ, RZ, -0x1 ;  /* 0xffffffffff127424 */ /* 0x000fe200078e00ff */
[----:B------:R-:W-:Y:S02]  /*6520*/  ISETP.GT.U32.AND P1, PT, R8, 0x3, PT ;  /* 0x000000030800780c */ /* 0x000fe40003f24070 */
[----:B------:R-:W-:-:S02]  /*6530*/  LOP3.LUT R0, R0, 0x1, RZ, 0xc0, !PT ;  /* 0x0000000100007812 */ /* 0x000fc400078ec0ff */
[----:B------:R-:W-:Y:S01]  /*6540*/  LOP3.LUT R8, R8, 0x3, RZ, 0xc0, !PT ;  /* 0x0000000308087812 */ /* 0x000fe200078ec0ff */
[----:B------:R-:W0:Y:S01]  /*6550*/  @P4 S2R R3, SR_CgaCtaId ;  /* 0x0000000000034919 */ /* 0x000e220000008800 */
[----:B------:R-:W-:Y:S02]  /*6560*/  @P4 MOV R2, 0x400 ;  /* 0x0000040000024802 */ /* 0x000fe40000000f00 */
[----:B------:R-:W-:Y:S02]  /*6570*/  ISETP.NE.U32.AND P2, PT, R0, 0x1, PT ;  /* 0x000000010000780c */ /* 0x000fe40003f45070 */
[----:B0-----:R-:W-:Y:S01]  /*6580*/  @P4 LEA R2, R3, R2, 0x18 ;  /* 0x0000000203024211 */ /* 0x001fe200078ec0ff */
[----:B------:R-:W-:-:S03]  /*6590*/  IMAD.U32 R3, RZ, RZ, UR39 ;  /* 0x00000027ff037e24 */ /* 0x000fc6000f8e00ff */
[----:B------:R0:W-:Y:S01]  /*65a0*/  @P4 SYNCS.ARRIVE.TRANS64.A1T0 RZ, [R2+URZ+0x78], RZ ;  /* 0x000078ff02ff49a7 */ /* 0x0001e2000810003f */
[----:B------:R-:W-:Y:S02]  /*65b0*/  IADD3 R16, P4, R16, UR50, RZ ;  /* 0x0000003210107c10 */ /* 0x000fe4000ff9e0ff */
[----:B------:R-:W-:Y:S02]  /*65c0*/  ISETP.LT.U32.AND P1, PT, R3, 0x4, P1 ;  /* 0x000000040300780c */ /* 0x000fe40000f21070 */
[----:B------:R-:W-:Y:S02]  /*65d0*/  IADD3.X R17, R17, UR37, RZ, P4, !PT ;  /* 0x0000002511117c10 */ /* 0x000fe4000a7fe4ff */
[----:B------:R-:W-:Y:S02]  /*65e0*/  ISETP.GE.U32.AND P4, PT, R16, UR6, PT ;  /* 0x0000000610007c0c */ /* 0x000fe4000bf86070 */
[----:B------:R-:W-:Y:S02]  /*65f0*/  SEL R0, RZ, 0x1, !P1 ;  /* 0x00000001ff007807 */ /* 0x000fe40004800000 */
[----:B------:R-:W-:-:S02]  /*6600*/  ISETP.GE.U32.AND.EX P1, PT, R17, UR7, PT, P4 ;  /* 0x0000000711007c0c */ /* 0x000fc4000bf26140 */
[----:B------:R-:W-:Y:S02]  /*6610*/  ISETP.GT.U32.AND P2, PT, R3, 0x3, !P2 ;  /* 0x000000030300780c */ /* 0x000fe40005744070 */
[----:B------:R-:W-:Y:S02]  /*6620*/  PRMT R3, RZ, 0x7610, R3 ;  /* 0x00007610ff037816 */ /* 0x000fe40000000003 */
[----:B0-----:R-:W-:-:S04]  /*6630*/  SEL R2, RZ, 0x1, !P2 ;  /* 0x00000001ff027807 */ /* 0x001fc80005000000 */
[--C-:B------:R-:W-:Y:S01]  /*6640*/  LOP3.LUT R9, R2, R9, R0.reuse, 0x96, !PT ;  /* 0x0000000902097212 */ /* 0x100fe200078e9600 */
[----:B------:R-:W-:Y:S01]  /*6650*/  IMAD.MOV.U32 R2, RZ, RZ, -0x1 ;  /* 0xffffffffff027424 */ /* 0x000fe200078e00ff */
[----:B------:R-:W-:Y:S01]  /*6660*/  PRMT R0, RZ, 0x7610, R0 ;  /* 0x00007610ff007816 */ /* 0x000fe20000000000 */
[----:B------:R-:W-:Y:S06]  /*6670*/  @P1 BRA `(.L_x_179) ;  /* 0x00000004005c1947 */ /* 0x000fec0003800000 */
[----:B------:R-:W0:Y:S01]  /*6680*/  S2UR UR6, SR_CTAID.X ;  /* 0x00000000000679c3 */ /* 0x000e220000002500 */
[----:B------:R-:W-:Y:S01]  /*6690*/  ULDC.64 UR8, c[0x0][0x628] ;  /* 0x00018a0000087ab9 */ /* 0x000fe20000000a00 */
[----:B------:R-:W-:Y:S01]  /*66a0*/  ULDC UR7, c[0x0][0x150] ;  /* 0x0000540000077ab9 */ /* 0x000fe20000000800 */
[----:B------:R-:W-:Y:S01]  /*66b0*/  ISETP.NE.U32.AND P1, PT, RZ, UR8, PT ;  /* 0x00000008ff007c0c */ /* 0x000fe2000bf25070 */
[----:B------:R-:W-:Y:S01]  /*66c0*/  ULDC UR10, c[0x0][0x630] ;  /* 0x00018c00000a7ab9 */ /* 0x000fe20000000800 */
[----:B------:R-:W-:Y:S01]  /*66d0*/  ULDC UR12, c[0x0][0x154] ;  /* 0x00005500000c7ab9 */ /* 0x000fe20000000800 */
[----:B------:R-:W-:Y:S01]  /*66e0*/  IMAD.MOV.U32 R2, RZ, RZ, R16 ;  /* 0x000000ffff027224 */ /* 0x000fe200078e0010 */
[----:B------:R-:W-:Y:S01]  /*66f0*/  ISETP.NE.AND.EX P1, PT, RZ, UR9, PT, P1 ;  /* 0x00000009ff007c0c */ /* 0x000fe2000bf25310 */
[----:B------:R-:W2:Y:S01]  /*6700*/  S2UR UR11, SR_CTAID.Y ;  /* 0x00000000000b79c3 */ /* 0x000ea20000002600 */
[----:B0-----:R-:W-:-:S05]  /*6710*/  I2FP.F32.U32 R3, UR6 ;  /* 0x0000000600037c45 */ /* 0x001fca0008201000 */
[----:B------:R-:W-:Y:S01]  /*6720*/  FMUL R12, R3, UR7 ;  /* 0x00000007030c7c20 */ /* 0x000fe20008400000 */
[----:B------:R-:W-:-:S05]  /*6730*/  IMAD.MOV.U32 R3, RZ, RZ, R17 ;  /* 0x000000ffff037224 */ /* 0x000fca00078e0011 */
[----:B------:R-:W-:Y:S05]  /*6740*/  @!P1 BRA `(.L_x_180) ;  /* 0x0000000000289947 */ /* 0x000fea0003800000 */
[----:B------:R-:W-:Y:S02]  /*6750*/  ULDC UR7, c[0x0][0x634] ;  /* 0x00018d0000077ab9 */ /* 0x000fe40000000800 */
[----:B------:R-:W-:-:S05]  /*6760*/  IADD3 R7, P1, R16, UR7, RZ ;  /* 0x0000000710077c10 */ /* 0x000fca000ff3e0ff */
[----:B------:R-:W-:-:S04]  /*6770*/  IMAD.X R11, RZ, RZ, R17, P1 ;  /* 0x000000ffff0b7224 */ /* 0x000fc800008e0611 */
[----:B-1----:R-:W-:-:S04]  /*6780*/  IMAD.WIDE.U32 R4, R11, UR8, RZ ;  /* 0x000000080b047c25 */ /* 0x002fc8000f8e00ff */
[----:B------:R-:W-:-:S04]  /*6790*/  IMAD.WIDE.U32 R4, P1, R7, UR9, R4 ;  /* 0x0000000907047c25 */ /* 0x000fc8000f820004 */
[----:B------:R-:W-:-:S04]  /*67a0*/  IMAD.WIDE.U32 R6, R7, UR8, RZ ;  /* 0x0000000807067c25 */ /* 0x000fc8000f8e00ff */
[----:B------:R-:W-:Y:S01]  /*67b0*/  IMAD.X R3, RZ, RZ, RZ, P1 ;  /* 0x000000ffff037224 */ /* 0x000fe200008e06ff */
[----:B------:R-:W-:Y:S01]  /*67c0*/  IADD3 RZ, P1, R7, R4, RZ ;  /* 0x0000000407ff7210 */ /* 0x000fe20007f3e0ff */
[----:B------:R-:W-:-:S04]  /*67d0*/  IMAD.MOV.U32 R2, RZ, RZ, R5 ;  /* 0x000000ffff027224 */ /* 0x000fc800078e0005 */
[----:B------:R-:W-:-:S08]  /*67e0*/  IMAD.WIDE.U32.X R2, R11, UR9, R2, P1 ;  /* 0x000000090b027c25 */ /* 0x000fd000088e0402 */
.L_x_180:
[--C-:B-1----:R-:W-:Y:S01]  /*67f0*/  SHF.R.U64 R10, R2, UR10, R3.reuse ;  /* 0x0000000a020a7c19 */ /* 0x102fe20008001203 */
[----:B------:R-:W0:Y:S01]  /*6800*/  F2I.U32.TRUNC.NTZ R12, R12 ;  /* 0x0000000c000c7305 */ /* 0x000e22000020f000 */
[----:B------:R-:W-:Y:S01]  /*6810*/  SHF.R.U32.HI R2, RZ, UR10, R3 ;  /* 0x0000000aff027c19 */ /* 0x000fe20008011603 */
[----:B------:R-:W-:Y:S01]  /*6820*/  ULDC.64 UR8, c[0x0][0x620] ;  /* 0x0001880000087ab9 */ /* 0x000fe20000000a00 */
[----:B------:R-:W-:Y:S01]  /*6830*/  IADD3 R5, P1, RZ, -R10, RZ ;  /* 0x8000000aff057210 */ /* 0x000fe20007f3e0ff */
[----:B------:R-:W-:Y:S01]  /*6840*/  ULDC.64 UR14, c[0x0][0x640] ;  /* 0x00019000000e7ab9 */ /* 0x000fe20000000a00 */
[----:B--2---:R-:W-:Y:S01]  /*6850*/  I2FP.F32.U32 R4, UR11 ;  /* 0x0000000b00047c45 */ /* 0x004fe20008201000 */
[----:B------:R-:W1:Y:S01]  /*6860*/  LDC R14, c[0x0][0x610] ;  /* 0x00018400ff0e7b82 */ /* 0x000e620000000800 */
[----:B------:R-:W-:Y:S01]  /*6870*/  ULDC UR10, c[0x0][0x658] ;  /* 0x00019600000a7ab9 */ /* 0x000fe20000000800 */
[----:B------:R-:W-:Y:S01]  /*6880*/  IMAD.X R2, RZ, RZ, ~R2, P1 ;  /* 0x000000ffff027224 */ /* 0x000fe200008e0e02 */
[----:B------:R-:W-:Y:S01]  /*6890*/  ISETP.NE.U32.AND P1, PT, RZ, UR14, PT ;  /* 0x0000000eff007c0c */ /* 0x000fe2000bf25070 */
[----:B------:R-:W-:Y:S01]  /*68a0*/  FMUL R6, R4, UR12 ;  /* 0x0000000c04067c20 */ /* 0x000fe20008400000 */
[----:B------:R-:W-:Y:S01]  /*68b0*/  ULDC UR12, c[0x0][0x648] ;  /* 0x00019200000c7ab9 */ /* 0x000fe20000000800 */
[----:B------:R-:W-:Y:S01]  /*68c0*/  IMAD R4, R2, UR8, RZ ;  /* 0x0000000802047c24 */ /* 0x000fe2000f8e02ff */
[----:B------:R-:W-:Y:S01]  /*68d0*/  ISETP.NE.AND.EX P1, PT, RZ, UR15, PT, P1 ;  /* 0x0000000fff007c0c */ /* 0x000fe2000bf25310 */
[C---:B------:R-:W-:Y:S01]  /*68e0*/  IMAD.WIDE.U32 R2, R5.reuse, UR8, R16 ;  /* 0x0000000805027c25 */ /* 0x040fe2000f8e0010 */
[----:B0-----:R-:W-:Y:S01]  /*68f0*/  R2UR UR7, R12 ;  /* 0x000000000c0772ca */ /* 0x001fe200000e0000 */
[----:B------:R-:W0:Y:S01]  /*6900*/  F2I.U32.TRUNC.NTZ R6, R6 ;  /* 0x0000000600067305 */ /* 0x000e22000020f000 */
[----:B------:R-:W-:Y:S01]  /*6910*/  ULDC UR8, c[0x0][0x618] ;  /* 0x0001860000087ab9 */ /* 0x000fe20000000800 */
[----:B------:R-:W-:-:S04]  /*6920*/  IMAD R5, R5, UR9, R4 ;  /* 0x0000000905057c24 */ /* 0x000fc8000f8e0204 */
[----:B------:R-:W-:-:S05]  /*6930*/  IMAD.IADD R3, R3, 0x1, R5 ;  /* 0x0000000103037824 */ /* 0x000fca00078e0205 */
[--C-:B------:R-:W-:Y:S02]  /*6940*/  SHF.R.U64 R12, R2, UR8, R3.reuse ;  /* 0x00000008020c7c19 */ /* 0x100fe40008001203 */
[----:B------:R-:W-:Y:S01]  /*6950*/  SHF.R.U32.HI R3, RZ, UR8, R3 ;  /* 0x00000008ff037c19 */ /* 0x000fe20008011603 */
[----:B------:R-:W-:Y:S01]  /*6960*/  ULDC UR8, c[0x0][0x608] ;  /* 0x0001820000087ab9 */ /* 0x000fe20000000800 */
[----:B0-----:R-:W-:Y:S02]  /*6970*/  R2UR UR9, R6 ;  /* 0x00000000060972ca */ /* 0x001fe400000e0000 */
[--C-:B------:R-:W-:Y:S02]  /*6980*/  SHF.R.U64 R13, R12, UR8, R3.reuse ;  /* 0x000000080c0d7c19 */ /* 0x100fe40008001203 */
[----:B------:R-:W-:Y:S01]  /*6990*/  SHF.R.U32.HI R2, RZ, UR8, R3 ;  /* 0x00000008ff027c19 */ /* 0x000fe20008011603 */
[----:B------:R-:W-:-:S03]  /*69a0*/  UIADD3 UR8, -UR7, URZ, URZ ;  /* 0x0000003f07087290 */ /* 0x000fc6000fffe13f */
[--C-:B------:R-:W-:Y:S01]  /*69b0*/  SHF.R.U64 R15, R13, UR10, R2.reuse ;  /* 0x0000000a0d0f7c19 */ /* 0x100fe20008001202 */
[----:B------:R-:W-:Y:S01]  /*69c0*/  ULDC UR7, c[0x0][0x144] ;  /* 0x0000510000077ab9 */ /* 0x000fe20000000800 */
[----:B------:R-:W-:-:S03]  /*69d0*/  SHF.R.U32.HI R3, RZ, UR10, R2 ;  /* 0x0000000aff037c19 */ /* 0x000fc60008011602 */
[----:B------:R-:W-:Y:S01]  /*69e0*/  IMAD.MOV.U32 R2, RZ, RZ, R15 ;  /* 0x000000ffff027224 */ /* 0x000fe200078e000f */
[----:B------:R-:W-:Y:S06]  /*69f0*/  @!P1 BRA `(.L_x_181) ;  /* 0x0000000000289947 */ /* 0x000fec0003800000 */
[----:B------:R-:W-:Y:S02]  /*6a00*/  ULDC UR10, c[0x0][0x64c] ;  /* 0x00019300000a7ab9 */ /* 0x000fe40000000800 */
[----:B------:R-:W-:-:S05]  /*6a10*/  IADD3 R7, P1, R15, UR10, RZ ;  /* 0x0000000a0f077c10 */ /* 0x000fca000ff3e0ff */
[----:B------:R-:W-:-:S04]  /*6a20*/  IMAD.X R11, RZ, RZ, R3, P1 ;  /* 0x000000ffff0b7224 */ /* 0x000fc800008e0603 */
[----:B------:R-:W-:-:S04]  /*6a30*/  IMAD.WIDE.U32 R4, R11, UR14, RZ ;  /* 0x0000000e0b047c25 */ /* 0x000fc8000f8e00ff */
[----:B------:R-:W-:-:S04]  /*6a40*/  IMAD.WIDE.U32 R4, P1, R7, UR15, R4 ;  /* 0x0000000f07047c25 */ /* 0x000fc8000f820004 */
[----:B------:R-:W-:-:S04]  /*6a50*/  IMAD.WIDE.U32 R6, R7, UR14, RZ ;  /* 0x0000000e07067c25 */ /* 0x000fc8000f8e00ff */
[----:B------:R-:W-:Y:S01]  /*6a60*/  IMAD.X R3, RZ, RZ, RZ, P1 ;  /* 0x000000ffff037224 */ /* 0x000fe200008e06ff */
[----:B------:R-:W-:Y:S01]  /*6a70*/  IADD3 RZ, P1, R7, R4, RZ ;  /* 0x0000000407ff7210 */ /* 0x000fe20007f3e0ff */
[----:B------:R-:W-:-:S04]  /*6a80*/  IMAD.MOV.U32 R2, RZ, RZ, R5 ;  /* 0x000000ffff027224 */ /* 0x000fc800078e0005 */
[----:B------:R-:W-:-:S08]  /*6a90*/  IMAD.WIDE.U32.X R2, R11, UR15, R2, P1 ;  /* 0x0000000f0b027c25 */ /* 0x000fd000088e0402 */
.L_x_181:
[----:B------:R-:W-:Y:S01]  /*6aa0*/  UISETP.NE.AND UP0, UPT, UR38, URZ, UPT ;  /* 0x0000003f2600728c */ /* 0x000fe2000bf05270 */
[----:B------:R-:W-:Y:S01]  /*6ab0*/  SHF.R.U64 R3, R2, UR12, R3 ;  /* 0x0000000c02037c19 */ /* 0x000fe20008001203 */
[----:B------:R-:W-:Y:S01]  /*6ac0*/  UIADD3 UR9, -UR9, URZ, URZ ;  /* 0x0000003f09097290 */ /* 0x000fe2000fffe13f */
[----:B------:R-:W-:Y:S01]  /*6ad0*/  LOP3.LUT R2, R13, UR16, RZ, 0xc0, !PT ;  /* 0x000000100d027c12 */ /* 0x000fe2000f8ec0ff */
[----:B------:R-:W-:Y:S02]  /*6ae0*/  UIMAD UR6, UR7, UR8, UR6 ;  /* 0x00000008070672a4 */ /* 0x000fe4000f8e0206 */
[----:B------:R-:W-:Y:S01]  /*6af0*/  IMAD.MOV R4, RZ, RZ, -R3 ;  /* 0x000000ffff047224 */ /* 0x000fe200078e0a03 */
[----:B------:R-:W-:Y:S01]  /*6b00*/  ULDC UR7, c[0x0][0x148] ;  /* 0x0000520000077ab9 */ /* 0x000fe20000000800 */
[----:B------:R-:W-:Y:S01]  /*6b10*/  IMAD R19, R3, UR5, R2 ;  /* 0x0000000503137c24 */ /* 0x000fe2000f8e0202 */
[----:B------:R-:W-:Y:S02]  /*6b20*/  LOP3.LUT R3, R12, UR4, RZ, 0xc0, !PT ;  /* 0x000000040c037c12 */ /* 0x000fe4000f8ec0ff */
[----:B------:R-:W-:Y:S01]  /*6b30*/  @UP0 UIMAD UR6, UR7, UR9, UR11 ;  /* 0x00000009070602a4 */ /* 0x000fe2000f8e020b */
[----:B------:R-:W-:-:S02]  /*6b40*/  PLOP3.LUT P1, PT, PT, PT, UP0, 0x80, 0x0 ;  /* 0x000000000000781c */ /* 0x000fc40003f2f008 */
[----:B------:R-:W-:Y:S02]  /*6b50*/  ULDC UR7, c[0x0][0x638] ;  /* 0x00018e0000077ab9 */ /* 0x000fe40000000800 */
[----:B------:R-:W-:Y:S02]  /*6b60*/  IMAD R2, R4, UR7, R15 ;  /* 0x0000000704027c24 */ /* 0x000fe4000f8e020f */
[----:B-1----:R-:W-:Y:S01]  /*6b70*/  IMAD R19, R19, R14, UR6 ;  /* 0x0000000613137e24 */ /* 0x002fe2000f8e020e */
[----:B------:R-:W-:Y:S01]  /*6b80*/  ULDC UR6, c[0x0][0x600] ;  /* 0x0001800000067ab9 */ /* 0x000fe20000000800 */
[----:B------:R-:W-:Y:S02]  /*6b90*/  IMAD.MOV.U32 R4, RZ, RZ, 0x1 ;  /* 0x00000001ff047424 */ /* 0x000fe400078e00ff */
[----:B------:R-:W-:-:S03]  /*6ba0*/  IMAD R2, R2, UR6, R3 ;  /* 0x0000000602027c24 */ /* 0x000fc6000f8e0203 */
[----:B------:R-:W-:Y:S02]  /*6bb0*/  PRMT R3, R4, 0x7610, R3 ;  /* 0x0000761004037816 */ /* 0x000fe40000000003 */
[----:B------:R-:W-:Y:S02]  /*6bc0*/  SEL R18, R2, R19, !P1 ;  /* 0x0000001302127207 */ /* 0x000fe40004800000 */
[----:B------:R-:W-:Y:S01]  /*6bd0*/  SEL R19, R19, R2, !P1 ;  /* 0x0000000213137207 */ /* 0x000fe20004800000 */
[----:B------:R-:W-:-:S07]  /*6be0*/  IMAD.MOV.U32 R2, RZ, RZ, R10 ;  /* 0x000000ffff027224 */ /* 0x000fce00078e000a */
.L_x_179:
[----:B------:R-:W-:Y:S05]  /*6bf0*/  BSYNC B1 ;  /* 0x0000000000017941 */ /* 0x000fea0003800000 */
.L_x_178:
[----:B------:R-:W-:-:S13]  /*6c00*/  LOP3.LUT P1, RZ, R3, 0xff, RZ, 0xc0, !PT ;  /* 0x000000ff03ff7812 */ /* 0x000fda000782c0ff */
[----:B------:R-:W-:Y:S05]  /*6c10*/  @P1 BRA `(.L_x_182) ;  /* 0xfffffff400241947 */ /* 0x000fea000383ffff */
[----:B------:R-:W-:Y:S05]  /*6c20*/  BSYNC B0 ;  /* 0x0000000000007941 */ /* 0x000fea0003800000 */
.L_x_170:
[----:B------:R-:W-:-:S03]  /*6c30*/  UMOV UR6, 0xffffffff ;  /* 0xffffffff00067882 */ /* 0x000fc60000000000 */
[----:B------:R-:W-:Y:S05]  /*6c40*/  BRA.DIV UR6, `(.L_x_183) ;  /* 0x0000000606447947 */ /* 0x000fea000b800000 */
[----:B------:R-:W-:-:S13]  /*6c50*/  ELECT P6, URZ, PT ;  /* 0x00000000003f782f */ /* 0x000fda00038c0000 */
.L_x_199:
[----:B------:R-:W-:Y:S04]  /*6c60*/  BSSY B0, `(.L_x_184) ;  /* 0x000002c000007945 */ /* 0x000fe80003800000 */
[----:B------:R-:W-:Y:S05]  /*6c70*/  @!P6 BRA `(.L_x_185) ;  /* 0x0000000000a8e947 */ /* 0x000fea0003800000 */
[----:B------:R-:W-:-:S04]  /*6c80*/  ULOP3.LUT UR6, UR36, 0x2, URZ, 0xfc, !UPT ;  /* 0x0000000224067892 */ /* 0x000fc8000f8efc3f */
[----:B------:R-:W-:-:S06]  /*6c90*/  UISETP.NE.AND UP0, UPT, UR6, 0x3, UPT ;  /* 0x000000030600788c */ /* 0x000fcc000bf05270 */
[----:B------:R-:W-:-:S13]  /*6ca0*/  PLOP3.LUT P0, PT, PT, PT, UP0, 0x80, 0x0 ;  /* 0x000000000000781c */ /* 0x000fda0003f0f008 */
[----:B------:R-:W-:Y:S05]  /*6cb0*/  @!P0 BRA `(.L_x_186) ;  /* 0x0000000000048947 */ /* 0x000fea0003800000 */
[----:B------:R-:W-:Y:S01]  /*6cc0*/  BPT.TRAP 0x1 ;  /* 0x000000040000795c */ /* 0x000fe20000300000 */
.L_x_186:
[----:B------:R-:W0:Y:S01]  /*6cd0*/  S2R R3, SR_CgaCtaId ;  /* 0x0000000000037919 */ /* 0x000e220000008800 */
[----:B------:R-:W-:Y:S02]  /*6ce0*/  MOV R0, 0x400 ;  /* 0x0000040000007802 */ /* 0x000fe40000000f00 */
[----:B------:R-:W-:Y:S02]  /*6cf0*/  SHF.L.U32 R2, R9, 0x1f, RZ ;  /* 0x0000001f09027819 */ /* 0x000fe400000006ff */
[----:B0-----:R-:W-:-:S05]  /*6d00*/  LEA R3, R3, R0, 0x18 ;  /* 0x0000000003037211 */ /* 0x001fca00078ec0ff */
[----:B------:R-:W-:-:S04]  /*6d10*/  VIADD R3, R3, 0x20 ;  /* 0x0000002003037836 */ /* 0x000fc80000000000 */
[C---:B-1----:R-:W-:Y:S02]  /*6d20*/  IMAD R5, R8.reuse, 0x8, R3 ;  /* 0x0000000808057824 */ /* 0x042fe400078e0203 */
[----:B------:R-:W-:Y:S02]  /*6d30*/  VIADD R8, R8, 0x1 ;  /* 0x0000000108087836 */ /* 0x000fe40000000000 */
[----:B------:R-:W0:Y:S03]  /*6d40*/  SYNCS.PHASECHK.TRANS64.TRYWAIT P0, [R5+URZ], R2 ;  /* 0x00000002050075a7 */ /* 0x000e26000800017f */
[----:B------:R-:W-:-:S04]  /*6d50*/  ISETP.NE.AND P1, PT, R8, 0x4, PT ;  /* 0x000000040800780c */ /* 0x000fc80003f25270 */
[----:B------:R-:W-:Y:S02]  /*6d60*/  SEL R0, RZ, 0x1, P1 ;  /* 0x00000001ff007807 */ /* 0x000fe40000800000 */
[----:B------:R-:W-:Y:S02]  /*6d70*/  SEL R8, R8, RZ, P1 ;  /* 0x000000ff08087207 */ /* 0x000fe40000800000 */
[----:B------:R-:W-:-:S03]  /*6d80*/  LOP3.LUT R9, R9, R0, RZ, 0x3c, !PT ;  /* 0x0000000009097212 */ /* 0x000fc600078e3cff */
[----:B------:R-:W-:Y:S01]  /*6d90*/  IMAD R7, R8, 0x8, R3 ;  /* 0x0000000808077824 */ /* 0x000fe200078e0203 */
[----:B------:R-:W-:Y:S01]  /*6da0*/  SHF.L.U32 R4, R9, 0x1f, RZ ;  /* 0x0000001f09047819 */ /* 0x000fe200000006ff */
[----:B0-----:R-:W-:Y:S06]  /*6db0*/  @!P0 BRA `(.L_x_187) ;  /* 0x0000000400088947 */ /* 0x001fec0003800000 */
.L_x_200:
[----:B------:R-:W1:Y:S01]  /*6dc0*/  SYNCS.PHASECHK.TRANS64.TRYWAIT P0, [R7+URZ], R4 ;  /* 0x00000004070075a7 */ /* 0x000e62000800017f */
[----:B------:R-:W-:-:S05]  /*6dd0*/  VIADD R0, R8, 0x1 ;  /* 0x0000000108007836 */ /* 0x000fca0000000000 */
[----:B------:R-:W-:-:S04]  /*6de0*/  ISETP.NE.AND P1, PT, R0, 0x4, PT ;  /* 0x000000040000780c */ /* 0x000fc80003f25270 */
[----:B0-----:R-:W-:Y:S02]  /*6df0*/  SEL R2, RZ, 0x1, P1 ;  /* 0x00000001ff027807 */ /* 0x001fe40000800000 */
[----:B------:R-:W-:Y:S02]  /*6e00*/  SEL R0, R0, RZ, P1 ;  /* 0x000000ff00007207 */ /* 0x000fe40000800000 */
[----:B------:R-:W-:-:S03]  /*6e10*/  LOP3.LUT R9, R9, R2, RZ, 0x3c, !PT ;  /* 0x0000000209097212 */ /* 0x000fc600078e3cff */
[----:B------:R-:W-:Y:S01]  /*6e20*/  IMAD R6, R0, 0x8, R3 ;  /* 0x0000000800067824 */ /* 0x000fe200078e0203 */
[----:B------:R-:W-:Y:S01]  /*6e30*/  SHF.L.U32 R5, R9, 0x1f, RZ ;  /* 0x0000001f09057819 */ /* 0x000fe200000006ff */
[----:B-1----:R-:W-:Y:S06]  /*6e40*/  @!P0 BRA `(.L_x_188) ;  /* 0x0000000000f88947 */ /* 0x002fec0003800000 */
.L_x_201:
[----:B------:R-:W1:Y:S01]  /*6e50*/  SYNCS.PHASECHK.TRANS64.TRYWAIT P0, [R6+URZ], R5 ;  /* 0x00000005060075a7 */ /* 0x000e62000800017f */
[----:B------:R-:W-:-:S05]  /*6e60*/  VIADD R0, R0, 0x1 ;  /* 0x0000000100007836 */ /* 0x000fca0000000000 */
[----:B------:R-:W-:-:S04]  /*6e70*/  ISETP.NE.AND P1, PT, R0, 0x4, PT ;  /* 0x000000040000780c */ /* 0x000fc80003f25270 */
[----:B------:R-:W-:Y:S02]  /*6e80*/  SEL R2, RZ, 0x1, P1 ;  /* 0x00000001ff027807 */ /* 0x000fe40000800000 */
[----:B------:R-:W-:Y:S02]  /*6e90*/  SEL R0, R0, RZ, P1 ;  /* 0x000000ff00007207 */ /* 0x000fe40000800000 */
[----:B------:R-:W-:Y:S01]  /*6ea0*/  LOP3.LUT R2, R9, R2, RZ, 0x3c, !PT ;  /* 0x0000000209027212 */ /* 0x000fe200078e3cff */
[----:B-1----:R-:W-:Y:S06]  /*6eb0*/  @!P0 BRA `(.L_x_189) ;  /* 0x0000000000f08947 */ /* 0x002fec0003800000 */
.L_x_202:
[----:B------:R-:W-:Y:S01]  /*6ec0*/  IMAD R3, R0, 0x8, R3 ;  /* 0x0000000800037824 */ /* 0x000fe200078e0203 */
[----:B------:R-:W-:-:S07]  /*6ed0*/  SHF.L.U32 R0, R2, 0x1f, RZ ;  /* 0x0000001f02007819 */ /* 0x000fce00000006ff */
.L_x_190:
[----:B--2---:R2:W3:Y:S02]  /*6ee0*/  SYNCS.PHASECHK.TRANS64.TRYWAIT P0, [R3+URZ], R0 ;  /* 0x00000000030075a7 */ /* 0x0044e4000800017f */
[----:B---3--:R-:W-:Y:S05]  /*6ef0*/  @!P0 NANOSLEEP.SYNCS 0x989680 ;  /* 0x009896800000895d */ /* 0x008fea0003900000 */
[----:B------:R-:W3:Y:S02]  /*6f00*/  @!P0 SYNCS.PHASECHK.TRANS64 P0, [R3+URZ], R0 ;  /* 0x00000000030085a7 */ /* 0x000ee4000800007f */
[----:B---3--:R-:W-:Y:S05]  /*6f10*/  @!P0 BRA `(.L_x_190) ;  /* 0xfffffffc00f08947 */ /* 0x008fea000383ffff */
.L_x_185:
[----:B------:R-:W-:Y:S05]  /*6f20*/  BSYNC B0 ;  /* 0x0000000000007941 */ /* 0x000fea0003800000 */
.L_x_184:
[----:B------:R-:W-:Y:S05]  /*6f30*/  EXIT ;  /* 0x000000000000794d */ /* 0x000fea0003800000 */
.L_x_18:
[----:B0-----:R0:W1:Y:S02]  /*6f40*/  SYNCS.PHASECHK.TRANS64.TRYWAIT P0, [R95+URZ+-0x8], R0 ;  /* 0xfffff8005f0075a7 */ /* 0x001064000800017f */
[----:B-1----:R-:W-:Y:S05]  /*6f50*/  @!P0 NANOSLEEP.SYNCS 0x989680 ;  /* 0x009896800000895d */ /* 0x002fea0003900000 */
[----:B------:R-:W1:Y:S02]  /*6f60*/  @!P0 SYNCS.PHASECHK.TRANS64 P0, [R95+URZ+-0x8], R0 ;  /* 0xfffff8005f0085a7 */ /* 0x000e64000800007f */
[----:B-1----:R-:W-:Y:S05]  /*6f70*/  @!P0 BRA `(.L_x_18) ;  /* 0xfffffffc00f08947 */ /* 0x002fea000383ffff */
[----:B------:R-:W-:Y:S05]  /*6f80*/  BRA `(.L_x_191) ;  /* 0xffffffa800307947 */ /* 0x000fea000383ffff */
.L_x_23:
[----:B-1----:R1:W2:Y:S02]  /*6f90*/  SYNCS.PHASECHK.TRANS64.TRYWAIT P1, [R3+URZ], R0 ;  /* 0x00000000030075a7 */ /* 0x0022a4000802017f */
[----:B--2---:R-:W-:Y:S05]  /*6fa0*/  @!P1 NANOSLEEP.SYNCS 0x989680 ;  /* 0x009896800000995d */ /* 0x004fea0003900000 */
[----:B------:R-:W2:Y:S02]  /*6fb0*/  @!P1 SYNCS.PHASECHK.TRANS64 P1, [R3+URZ], R0 ;  /* 0x00000000030095a7 */ /* 0x000ea4000802007f */
[----:B--2---:R-:W-:Y:S05]  /*6fc0*/  @!P1 BRA `(.L_x_23) ;  /* 0xfffffffc00f09947 */ /* 0x004fea000383ffff */
[----:B------:R-:W-:Y:S05]  /*6fd0*/  BRA `(.L_x_22) ;  /* 0xffffffa800ac7947 */ /* 0x000fea000383ffff */
.L_x_28:
[----:B-1----:R-:W-:-:S04]  /*6fe0*/  IMAD.U32 R5, RZ, RZ, UR4 ;  /* 0x00000004ff057e24 */ /* 0x002fc8000f8e00ff */
[----:B------:R1:W2:Y:S03]  /*6ff0*/  SYNCS.PHASECHK.TRANS64.TRYWAIT P1, [R5+URZ], R4 ;  /* 0x00000004050075a7 */ /* 0x0002a6000802017f */
[----:B--2---:R-:W-:Y:S05]  /*7000*/  @!P1 NANOSLEEP.SYNCS 0x989680 ;  /* 0x009896800000995d */ /* 0x004fea0003900000 */
[----:B------:R-:W2:Y:S02]  /*7010*/  @!P1 SYNCS.PHASECHK.TRANS64 P1, [R5+URZ], R4 ;  /* 0x00000004050095a7 */ /* 0x000ea4000802007f */
[----:B--2---:R-:W-:Y:S05]  /*7020*/  @!P1 BRA `(.L_x_28) ;  /* 0xfffffffc00ec9947 */ /* 0x004fea000383ffff */
[----:B------:R-:W-:Y:S05]  /*7030*/  BRA `(.L_x_27) ;  /* 0xffffffac007c7947 */ /* 0x000fea000383ffff */
.L_x_34:
[----:B0-----:R0:W1:Y:S02]  /*7040*/  SYNCS.PHASECHK.TRANS64.TRYWAIT P0, [R95+URZ+0x8], R4 ;  /* 0x000008045f0075a7 */ /* 0x001064000800017f */
[----:B-1----:R-:W-:Y:S05]  /*7050*/  @!P0 NANOSLEEP.SYNCS 0x989680 ;  /* 0x009896800000895d */ /* 0x002fea0003900000 */
[----:B------:R-:W1:Y:S02]  /*7060*/  @!P0 SYNCS.PHASECHK.TRANS64 P0, [R95+URZ+0x8], R4 ;  /* 0x000008045f0085a7 */ /* 0x000e64000800007f */
[----:B-1----:R-:W-:Y:S05]  /*7070*/  @!P0 BRA `(.L_x_34) ;  /* 0xfffffffc00f08947 */ /* 0x002fea000383ffff */
[----:B------:R-:W-:Y:S05]  /*7080*/  BRA `(.L_x_192) ;  /* 0xffffffb000987947 */ /* 0x000fea000383ffff */
.L_x_171:
[----:B------:R-:W-:Y:S01]  /*7090*/  BSSY B1, `(.L_x_193) ;  /* 0x0000006000017945 */ /* 0x000fe20003800000 */
[----:B------:R-:W-:-:S07]  /*70a0*/  IMAD.MOV.U32 R15, RZ, RZ, -0x1 ;  /* 0xffffffffff0f7424 */ /* 0x000fce00078e00ff */
[----:B-----5:R-:W-:Y:S05]  /*70b0*/  WARPSYNC.COLLECTIVE R15, `(.L_x_194) ;  /* 0x000000000f0c7348 */ /* 0x020fea0003c00000 */
[----:B------:R-:W-:Y:S02]  /*70c0*/  ELECT P6, UR62, PT ;  /* 0x00000000003e782f */ /* 0x000fe400038c0000 */
[----:B------:R-:W-:Y:S01]  /*70d0*/  MOV R14, UR62 ;  /* 0x0000003e000e7c02 */ /* 0x000fe20008000f00 */
[----:B-----5:R-:W-:Y:S10]  /*70e0*/  ENDCOLLECTIVE ;  /* 0x000000000000791b */ /* 0x020ff40003800000 */
.L_x_194:
[----:B------:R-:W-:Y:S05]  /*70f0*/  BSYNC B1 ;  /* 0x0000000000017941 */ /* 0x000fea0003800000 */
.L_x_193:
[----:B------:R-:W-:Y:S05]  /*7100*/  BRA `(.L_x_195) ;  /* 0xffffffec00f47947 */ /* 0x000fea000383ffff */
.L_x_174:
[----:B-1----:R1:W2:Y:S02]  /*7110*/  SYNCS.PHASECHK.TRANS64.TRYWAIT P1, [R10+URZ+0x20], R5 ;  /* 0x000020050a0075a7 */ /* 0x0022a4000802017f */
[----:B--2---:R-:W-:Y:S05]  /*7120*/  @!P1 NANOSLEEP.SYNCS 0x989680 ;  /* 0x009896800000995d */ /* 0x004fea0003900000 */
[----:B------:R-:W2:Y:S02]  /*7130*/  @!P1 SYNCS.PHASECHK.TRANS64 P1, [R10+URZ+0x20], R5 ;  /* 0x000020050a0095a7 */ /* 0x000ea4000802007f */
[----:B--2---:R-:W-:Y:S05]  /*7140*/  @!P1 BRA `(.L_x_174) ;  /* 0xfffffffc00f09947 */ /* 0x004fea000383ffff */
[----:B------:R-:W-:Y:S05]  /*7150*/  BRA `(.L_x_196) ;  /* 0xfffffff0002c7947 */ /* 0x000fea000383ffff */
.L_x_183:
[----:B------:R-:W-:Y:S01]  /*7160*/  BSSY B0, `(.L_x_197) ;  /* 0x0000006000007945 */ /* 0x000fe20003800000 */
[----:B------:R-:W-:-:S07]  /*7170*/  IMAD.MOV.U32 R15, RZ, RZ, -0x1 ;  /* 0xffffffffff0f7424 */ /* 0x000fce00078e00ff */
[----:B-1---5:R-:W-:Y:S05]  /*7180*/  WARPSYNC.COLLECTIVE R15, `(.L_x_198) ;  /* 0x000000000f0c7348 */ /* 0x022fea0003c00000 */
[----:B------:R-:W-:Y:S02]  /*7190*/  ELECT P6, UR62, PT ;  /* 0x00000000003e782f */ /* 0x000fe400038c0000 */
[----:B------:R-:W-:Y:S01]  /*71a0*/  MOV R14, UR62 ;  /* 0x0000003e000e7c02 */ /* 0x000fe20008000f00 */
[----:B-1---5:R-:W-:Y:S10]  /*71b0*/  ENDCOLLECTIVE ;  /* 0x000000000000791b */ /* 0x022ff40003800000 */
.L_x_198:
[----:B------:R-:W-:Y:S05]  /*71c0*/  BSYNC B0 ;  /* 0x0000000000007941 */ /* 0x000fea0003800000 */
.L_x_197:
[----:B------:R-:W-:Y:S05]  /*71d0*/  BRA `(.L_x_199) ;  /* 0xfffffff800a07947 */ /* 0x000fea000383ffff */
.L_x_187:
[----:B0-----:R0:W1:Y:S02]  /*71e0*/  SYNCS.PHASECHK.TRANS64.TRYWAIT P0, [R5+URZ], R2 ;  /* 0x00000002050075a7 */ /* 0x001064000800017f */
[----:B-1----:R-:W-:Y:S05]  /*71f0*/  @!P0 NANOSLEEP.SYNCS 0x989680 ;  /* 0x009896800000895d */ /* 0x002fea0003900000 */
[----:B------:R-:W1:Y:S02]  /*7200*/  @!P0 SYNCS.PHASECHK.TRANS64 P0, [R5+URZ], R2 ;  /* 0x00000002050085a7 */ /* 0x000e64000800007f */
[----:B-1----:R-:W-:Y:S05]  /*7210*/  @!P0 BRA `(.L_x_187) ;  /* 0xfffffffc00f08947 */ /* 0x002fea000383ffff */
[----:B------:R-:W-:Y:S05]  /*7220*/  BRA `(.L_x_200) ;  /* 0xfffffff800e47947 */ /* 0x000fea000383ffff */
.L_x_188:
[----:B0-----:R0:W1:Y:S02]  /*7230*/  SYNCS.PHASECHK.TRANS64.TRYWAIT P0, [R7+URZ], R4 ;  /* 0x00000004070075a7 */ /* 0x001064000800017f */
[----:B-1----:R-:W-:Y:S05]  /*7240*/  @!P0 NANOSLEEP.SYNCS 0x989680 ;  /* 0x009896800000895d */ /* 0x002fea0003900000 */
[----:B------:R-:W1:Y:S02]  /*7250*/  @!P0 SYNCS.PHASECHK.TRANS64 P0, [R7+URZ], R4 ;  /* 0x00000004070085a7 */ /* 0x000e64000800007f */
[----:B-1----:R-:W-:Y:S05]  /*7260*/  @!P0 BRA `(.L_x_188) ;  /* 0xfffffffc00f08947 */ /* 0x002fea000383ffff */
[----:B------:R-:W-:Y:S05]  /*7270*/  BRA `(.L_x_201) ;  /* 0xfffffff800f47947 */ /* 0x000fea000383ffff */
.L_x_189:
[----:B-1----:R1:W2:Y:S02]  /*7280*/  SYNCS.PHASECHK.TRANS64.TRYWAIT P0, [R6+URZ], R5 ;  /* 0x00000005060075a7 */ /* 0x0022a4000800017f */
[----:B--2---:R-:W-:Y:S05]  /*7290*/  @!P0 NANOSLEEP.SYNCS 0x989680 ;  /* 0x009896800000895d */ /* 0x004fea0003900000 */
[----:B------:R-:W2:Y:S02]  /*72a0*/  @!P0 SYNCS.PHASECHK.TRANS64 P0, [R6+URZ], R5 ;  /* 0x00000005060085a7 */ /* 0x000ea4000800007f */
[----:B--2---:R-:W-:Y:S05]  /*72b0*/  @!P0 BRA `(.L_x_189) ;  /* 0xfffffffc00f08947 */ /* 0x004fea000383ffff */
[----:B------:R-:W-:Y:S05]  /*72c0*/  BRA `(.L_x_202) ;  /* 0xfffffff800fc7947 */ /* 0x000fea000383ffff */
.L_x_203:
[----:B------:R-:W-:-:S00]  /*72d0*/  BRA `(.L_x_203) ;  /* 0xfffffffc00fc7947 */ /* 0x000fc0000383ffff */
[----:B------:R-:W-:-:S00]  /*72e0*/  NOP ;  /* 0x0000000000007918 */ /* 0x000fc00000000000 */
        /* <DEDUP_REMOVED lines=9> */
.L_x_204:


//--------------------- .nv.global.init           --------------------------
	.section	.nv.global.init,"aw",@progbits
.nv.global.init:
	.type		$str$22,@object
	.size		$str$22,($str$23 - $str$22)
$str$22:
        /*0000*/ 	.byte	0x6b, 0x5f, 0x74, 0x69, 0x6c, 0x65, 0x5f, 0x63, 0x6f, 0x75, 0x6e, 0x74, 0x20, 0x3e, 0x3d, 0x20
        /*0010*/ 	.byte	0x31, 0x00
	.type		$str$23,@object
	.size		$str$23,(__unnamed_1 - $str$23)
$str$23:
        /*0012*/ 	.byte	0x2f, 0x74, 0x6d, 0x70, 0x2f, 0x63, 0x75, 0x74, 0x6c, 0x61, 0x73, 0x73, 0x5f, 0x73, 0x77, 0x65
        /*0022*/ 	.byte	0x65, 0x70, 0x5f, 0x73, 0x72, 0x63, 0x2f, 0x69, 0x6e, 0x63, 0x6c, 0x75, 0x64, 0x65, 0x2f, 0x63
        /*0032*/ 	.byte	0x75, 0x74, 0x6c, 0x61, 0x73, 0x73, 0x2f, 0x67, 0x65, 0x6d, 0x6d, 0x2f, 0x63, 0x6f, 0x6c, 0x6c
        /*0042*/ 	.byte	0x65, 0x63, 0x74, 0x69, 0x76, 0x65, 0x2f, 0x73, 0x6d, 0x39, 0x30, 0x5f, 0x6d, 0x6d, 0x61, 0x5f
        /*0052*/ 	.byte	0x74, 0x6d, 0x61, 0x5f, 0x67, 0x6d, 0x6d, 0x61, 0x5f, 0x73, 0x73, 0x5f, 0x77, 0x61, 0x72, 0x70
        /*0062*/ 	.byte	0x73, 0x70, 0x65, 0x63, 0x69, 0x61, 0x6c, 0x69, 0x7a, 0x65, 0x64, 0x2e, 0x68, 0x70, 0x70, 0x00
	.type		__unnamed_1,@object
	.size		__unnamed_1,(.L_0 - __unnamed_1)
__unnamed_1:
        /*0072*/ 	.byte	0x76, 0x6f, 0x69, 0x64, 0x20, 0x63, 0x75, 0x74, 0x6c, 0x61, 0x73, 0x73, 0x3a, 0x3a, 0x67, 0x65
        /* <DEDUP_REMOVED lines=173> */
        /*0b52*/ 	.byte	0x74, 0x79, 0x5d, 0x00
.L_0:


//--------------------- .nv.shared._ZN7cutlass13device_kernelINS_4gemm6kernel13GemmUniversalIN4cute5tupleIJiiiiEEENS1_10collective13CollectiveMmaINS1_34MainloopSm90TmaGmmaWarpSpecializedILi4ENS5_IJNS4_1CILi2EEESB_NSA_ILi1EEEEEENS1_32KernelTmaWarpSpecializedPingpongEEENS5_IJNSA_ILi64EEENSA_ILi128EEESH_EEEaNS5_IJlSC_lEEEaSJ_NS4_8TiledMMAINS4_8MMA_AtomIJNS4_4SM904GMMA27MMA_64x128x32_S32S8S8_SS_TNEEEENS4_6LayoutINS5_IJSC_SC_SC_EEENS5_IJNSA_ILi0EEESS_SS_EEEEENS5_IJNS4_10UnderscoreESV_SV_EEEEENS4_23SM90_TMA_LOAD_MULTICASTENS4_14ComposedLayoutINS4_7SwizzleILi3ELi4ELi3EEENS4_18smem_ptr_flag_bitsILi8EEENSQ_INS5_IJNSA_ILi8EEESH_EEENS5_IJSH_SC_EEEEEEEvNS4_8identityESY_S18_vS19_EENS_8epilogue10collective6detail29Sm90TmaWarpSpecializedAdapterINS1C_15DefaultEpilogueIaSJ_SJ_NS1B_6thread17LinearCombinationIaLi1EiiLNS1G_9ScaleType4KindE0ELNS_15FloatRoundStyleE2EaEENS1_15EpilogueDefaultEEEEEvvEEEEvNT_6ParamsE --------------------------
	.section	.nv.shared._ZN7cutlass13device_kernelINS_4gemm6kernel13GemmUniversalIN4cute5tupleIJiiiiEEENS1_10collective13CollectiveMmaINS1_34MainloopSm90TmaGmmaWarpSpecializedILi4ENS5_IJNS4_1CILi2EEESB_NSA_ILi1EEEEEENS1_32KernelTmaWarpSpecializedPingpongEEENS5_IJNSA_ILi64EEENSA_ILi128EEESH_EEEaNS5_IJlSC_lEEEaSJ_NS4_8TiledMMAINS4_8MMA_AtomIJNS4_4SM904GMMA27MMA_64x128x32_S32S8S8_SS_TNEEEENS4_6LayoutINS5_IJSC_SC_SC_EEENS5_IJNSA_ILi0EEESS_SS_EEEEENS5_IJNS4_10UnderscoreESV_SV_EEEEENS4_23SM90_TMA_LOAD_MULTICASTENS4_14ComposedLayoutINS4_7SwizzleILi3ELi4ELi3EEENS4_18smem_ptr_flag_bitsILi8EEENSQ_INS5_IJNSA_ILi8EEESH_EEENS5_IJSH_SC_EEEEEEEvNS4_8identityESY_S18_vS19_EENS_8epilogue10collective6detail29Sm90TmaWarpSpecializedAdapterINS1C_15DefaultEpilogueIaSJ_SJ_NS1B_6thread17LinearCombinationIaLi1EiiLNS1G_9ScaleType4KindE0ELNS_15FloatRoundStyleE2EaEENS1_15EpilogueDefaultEEEEEvvEEEEvNT_6ParamsE,"aw",@nobits
	.sectionflags	@""
	.align	16
	.zero		1024


//--------------------- .nv.shared.reserved.0     --------------------------
	.section	.nv.shared.reserved.0,"aw",@nobits
	.weak		__nv_reservedSMEM_offset_0_alias
	.size		__nv_reservedSMEM_offset_0_alias, 0, 0
	.other		__nv_reservedSMEM_offset_0_alias,@"STO_CUDA_RESERVED_SHARED STV_DEFAULT"
__nv_reservedSMEM_offset_0_alias:
	.zero		0


//--------------------- .nv.global                --------------------------
	.section	.nv.global,"aw",@nobits
.nv.global:
	.type		_ZN39_INTERNAL_01214209_4_k_cu_5cce51f8_54924cute1_E,@object
	.size		_ZN39_INTERNAL_01214209_4_k_cu_5cce51f8_54924cute1_E,(_ZN39_INTERNAL_01214209_4_k_cu_5cce51f8_54924cuda3std3__45__cpo6cbeginE - _ZN39_INTERNAL_01214209_4_k_cu_5cce51f8_54924cute1_E)
_ZN39_INTERNAL_01214209_4_k_cu_5cce51f8_54924cute1_E:
	.zero		1
	.type		_ZN39_INTERNAL_01214209_4_k_cu_5cce51f8_54924cuda3std3__45__cpo6cbeginE,@object
	.size		_ZN39_INTERNAL_01214209_4_k_cu_5cce51f8_54924cuda3std3__45__cpo6cbeginE,(_ZN39_INTERNAL_01214209_4_k_cu_5cce51f8_54924cuda3std3__48in_placeE - _ZN39_INTERNAL_01214209_4_k_cu_5cce51f8_54924cuda3std3__45__cpo6cbeginE)
_ZN39_INTERNAL_01214209_4_k_cu_5cce51f8_54924cuda3std3__45__cpo6cbeginE:
	.zero		1
	.type		_ZN39_INTERNAL_01214209_4_k_cu_5cce51f8_54924cuda3std3__48in_placeE,@object
	.size		_ZN39_INTERNAL_01214209_4_k_cu_5cce51f8_54924cuda3std3__48in_placeE,(_ZN39_INTERNAL_01214209_4_k_cu_5cce51f8_54924cuda3std6ranges3__45__cpo9iter_moveE - _ZN39_INTERNAL_01214209_4_k_cu_5cce51f8_54924cuda3std3__48in_placeE)
_ZN39_INTERNAL_01214209_4_k_cu_5cce51f8_54924cuda3std3__48in_placeE:
	.zero		1
	.type		_ZN39_INTERNAL_01214209_4_k_cu_5cce51f8_54924cuda3std6ranges3__45__cpo9iter_moveE,@object
	.size		_ZN39_INTERNAL_01214209_4_k_cu_5cce51f8_54924cuda3std6ranges3__45__cpo9iter_moveE,(_ZN39_INTERNAL_01214209_4_k_cu_5cce51f8_54924cuda3std3__45__cpo5beginE - _ZN39_INTERNAL_01214209_4_k_cu_5cce51f8_54924cuda3std6ranges3__45__cpo9iter_moveE)
_ZN39_INTERNAL_01214209_4_k_cu_5cce51f8_54924cuda3std6ranges3__45__cpo9iter_moveE:
	.zero		1
	.type		_ZN39_INTERNAL_01214209_4_k_cu_5cce51f8_54924cuda3std3__45__cpo5beginE,@object
	.size		_ZN39_INTERNAL_01214209_4_k_cu_5cce51f8_54924cuda3std3__45__cpo5beginE,(_ZN39_INTERNAL_01214209_4_k_cu_5cce51f8_54924cuda3std3__441_GLOBAL__N__01214209_4_k_cu_5cce51f8_54926ignoreE - _ZN39_INTERNAL_01214209_4_k_cu_5cce51f8_54924cuda3std3__45__cpo5beginE)
_ZN39_INTERNAL_01214209_4_k_cu_5cce51f8_54924cuda3std3__45__cpo5beginE:
	.zero		1
	.type		_ZN39_INTERNAL_01214209_4_k_cu_5cce51f8_54924cuda3std3__441_GLOBAL__N__01214209_4_k_cu_5cce51f8_54926ignoreE,@object
	.size		_ZN39_INTERNAL_01214209_4_k_cu_5cce51f8_54924cuda3std3__441_GLOBAL__N__01214209_4_k_cu_5cce51f8_54926ignoreE,(_ZN39_INTERNAL_01214209_4_k_cu_5cce51f8_54924cute7productE - _ZN39_INTERNAL_01214209_4_k_cu_5cce51f8_54924cuda3std3__441_GLOBAL__N__01214209_4_k_cu_5cce51f8_54926ignoreE)
_ZN39_INTERNAL_01214209_4_k_cu_5cce51f8_54924cuda3std3__441_GLOBAL__N__01214209_4_k_cu_5cce51f8_54926ignoreE:
	.zero		1
	.type		_ZN39_INTERNAL_01214209_4_k_cu_5cce51f8_54924cute7productE,@object
	.size		_ZN39_INTERNAL_01214209_4_k_cu_5cce51f8_54924cute7productE,(_ZN39_INTERNAL_01214209_4_k_cu_5cce51f8_54924cuda3std3__45__cpo3endE - _ZN39_INTERNAL_01214209_4_k_cu_5cce51f8_54924cute7productE)
_ZN39_INTERNAL_01214209_4_k_cu_5cce51f8_54924cute7productE:
	.zero		1
	.type		_ZN39_INTERNAL_01214209_4_k_cu_5cce51f8_54924cuda3std3__45__cpo3endE,@object
	.size		_ZN39_INTERNAL_01214209_4_k_cu_5cce51f8_54924cuda3std3__45__cpo3endE,(_ZN39_INTERNAL_01214209_4_k_cu_5cce51f8_54924cuda3std3__419piecewise_constructE - _ZN39_INTERNAL_01214209_4_k_cu_5cce51f8_54924cuda3std3__45__cpo3endE)
_ZN39_INTERNAL_01214209_4_k_cu_5cce51f8_54924cuda3std3__45__cpo3endE:
	.zero		1
	.type		_ZN39_INTERNAL_01214209_4_k_cu_5cce51f8_54924cuda3std3__419piecewise_constructE,@object
	.size		_ZN39_INTERNAL_01214209_4_k_cu_5cce51f8_54924cuda3std3__419piecewise_constructE,(_ZN39_INTERNAL_01214209_4_k_cu_5cce51f8_54924cuda3std3__45__cpo4cendE - _ZN39_INTERNAL_01214209_4_k_cu_5cce51f8_54924cuda3std3__419piecewise_constructE)
_ZN39_INTERNAL_01214209_4_k_cu_5cce51f8_54924cuda3std3__419piecewise_constructE:
	.zero		1
	.type		_ZN39_INTERNAL_01214209_4_k_cu_5cce51f8_54924cuda3std3__45__cpo4cendE,@object
	.size		_ZN39_INTERNAL_01214209_4_k_cu_5cce51f8_54924cuda3std3__45__cpo4cendE,(_ZN39_INTERNAL_01214209_4_k_cu_5cce51f8_54924cuda3std6ranges3__45__cpo4swapE - _ZN39_INTERNAL_01214209_4_k_cu_5cce51f8_54924cuda3std3__45__cpo4cendE)
_ZN39_INTERNAL_01214209_4_k_cu_5cce51f8_54924cuda3std3__45__cpo4cendE:
	.zero		1
	.type		_ZN39_INTERNAL_01214209_4_k_cu_5cce51f8_54924cuda3std6ranges3__45__cpo4swapE,@object
	.size		_ZN39_INTERNAL_01214209_4_k_cu_5cce51f8_54924cuda3std6ranges3__45__cpo4swapE,(.L_8 - _ZN39_INTERNAL_01214209_4_k_cu_5cce51f8_54924cuda3std6ranges3__45__cpo4swapE)
_ZN39_INTERNAL_01214209_4_k_cu_5cce51f8_54924cuda3std6ranges3__45__cpo4swapE:
	.zero		1
.L_8:


//--------------------- .nv.constant0._ZN7cutlass13device_kernelINS_4gemm6kernel13GemmUniversalIN4cute5tupleIJiiiiEEENS1_10collective13CollectiveMmaINS1_34MainloopSm90TmaGmmaWarpSpecializedILi4ENS5_IJNS4_1CILi2EEESB_NSA_ILi1EEEEEENS1_32KernelTmaWarpSpecializedPingpongEEENS5_IJNSA_ILi64EEENSA_ILi128EEESH_EEEaNS5_IJlSC_lEEEaSJ_NS4_8TiledMMAINS4_8MMA_AtomIJNS4_4SM904GMMA27MMA_64x128x32_S32S8S8_SS_TNEEEENS4_6LayoutINS5_IJSC_SC_SC_EEENS5_IJNSA_ILi0EEESS_SS_EEEEENS5_IJNS4_10UnderscoreESV_SV_EEEEENS4_23SM90_TMA_LOAD_MULTICASTENS4_14ComposedLayoutINS4_7SwizzleILi3ELi4ELi3EEENS4_18smem_ptr_flag_bitsILi8EEENSQ_INS5_IJNSA_ILi8EEESH_EEENS5_IJSH_SC_EEEEEEEvNS4_8identityESY_S18_vS19_EENS_8epilogue10collective6detail29Sm90TmaWarpSpecializedAdapterINS1C_15DefaultEpilogueIaSJ_SJ_NS1B_6thread17LinearCombinationIaLi1EiiLNS1G_9ScaleType4KindE0ELNS_15FloatRoundStyleE2EaEENS1_15EpilogueDefaultEEEEEvvEEEEvNT_6ParamsE --------------------------
	.section	.nv.constant0._ZN7cutlass13device_kernelINS_4gemm6kernel13GemmUniversalIN4cute5tupleIJiiiiEEENS1_10collective13CollectiveMmaINS1_34MainloopSm90TmaGmmaWarpSpecializedILi4ENS5_IJNS4_1CILi2EEESB_NSA_ILi1EEEEEENS1_32KernelTmaWarpSpecializedPingpongEEENS5_IJNSA_ILi64EEENSA_ILi128EEESH_EEEaNS5_IJlSC_lEEEaSJ_NS4_8TiledMMAINS4_8MMA_AtomIJNS4_4SM904GMMA27MMA_64x128x32_S32S8S8_SS_TNEEEENS4_6LayoutINS5_IJSC_SC_SC_EEENS5_IJNSA_ILi0EEESS_SS_EEEEENS5_IJNS4_10UnderscoreESV_SV_EEEEENS4_23SM90_TMA_LOAD_MULTICASTENS4_14ComposedLayoutINS4_7SwizzleILi3ELi4ELi3EEENS4_18smem_ptr_flag_bitsILi8EEENSQ_INS5_IJNSA_ILi8EEESH_EEENS5_IJSH_SC_EEEEEEEvNS4_8identityESY_S18_vS19_EENS_8epilogue10collective6detail29Sm90TmaWarpSpecializedAdapterINS1C_15DefaultEpilogueIaSJ_SJ_NS1B_6thread17LinearCombinationIaLi1EiiLNS1G_9ScaleType4KindE0ELNS_15FloatRoundStyleE2EaEENS1_15EpilogueDefaultEEEEEvvEEEEvNT_6ParamsE,"a",@progbits
	.sectionflags	@""
	.align	4
.nv.constant0._ZN7cutlass13device_kernelINS_4gemm6kernel13GemmUniversalIN4cute5tupleIJiiiiEEENS1_10collective13CollectiveMmaINS1_34MainloopSm90TmaGmmaWarpSpecializedILi4ENS5_IJNS4_1CILi2EEESB_NSA_ILi1EEEEEENS1_32KernelTmaWarpSpecializedPingpongEEENS5_IJNSA_ILi64EEENSA_ILi128EEESH_EEEaNS5_IJlSC_lEEEaSJ_NS4_8TiledMMAINS4_8MMA_AtomIJNS4_4SM904GMMA27MMA_64x128x32_S32S8S8_SS_TNEEEENS4_6LayoutINS5_IJSC_SC_SC_EEENS5_IJNSA_ILi0EEESS_SS_EEEEENS5_IJNS4_10UnderscoreESV_SV_EEEEENS4_23SM90_TMA_LOAD_MULTICASTENS4_14ComposedLayoutINS4_7SwizzleILi3ELi4ELi3EEENS4_18smem_ptr_flag_bitsILi8EEENSQ_INS5_IJNSA_ILi8EEESH_EEENS5_IJSH_SC_EEEEEEEvNS4_8identityESY_S18_vS19_EENS_8epilogue10collective6detail29Sm90TmaWarpSpecializedAdapterINS1C_15DefaultEpilogueIaSJ_SJ_NS1B_6thread17LinearCombinationIaLi1EiiLNS1G_9ScaleType4KindE0ELNS_15FloatRoundStyleE2EaEENS1_15EpilogueDefaultEEEEEvvEEEEvNT_6ParamsE:
	.zero		1664


//--------------------- SYMBOLS --------------------------

	.type		.nv.reservedSmem.offset0,@object
	.size		.nv.reservedSmem.offset0,0x4
	.type		__assertfail,@function
